//
// Generated by NVIDIA NVVM Compiler
//
// Compiler Build ID: CL-36424714
// Cuda compilation tools, release 13.0, V13.0.88
// Based on NVVM 20.0.0
//

.version 9.0
.target sm_100
.address_size 64

	// .globl	_Z6d_mainP6float3mm
.global .align 4 .b8 __cudart_i2opi_f[24] = {65, 144, 67, 60, 153, 149, 98, 219, 192, 221, 52, 245, 209, 87, 39, 252, 41, 21, 68, 78, 110, 131, 249, 162};

.visible .entry _Z6d_mainP6float3mm(
	.param .u64 .ptr .align 1 _Z6d_mainP6float3mm_param_0,
	.param .u64 _Z6d_mainP6float3mm_param_1,
	.param .u64 _Z6d_mainP6float3mm_param_2
)
{
	.local .align 4 .b8 	__local_depot0[28];
	.reg .b64 	%SP;
	.reg .b64 	%SPL;
	.reg .pred 	%p<77>;
	.reg .b32 	%r<240>;
	.reg .b32 	%f<334>;
	.reg .b64 	%rd<102>;
	.reg .b64 	%fd<17>;

	mov.u64 	%SPL, __local_depot0;
	ld.param.u64 	%rd28, [_Z6d_mainP6float3mm_param_1];
	ld.param.u64 	%rd30, [_Z6d_mainP6float3mm_param_2];
	add.u64 	%rd1, %SPL, 0;
	add.u64 	%rd2, %SPL, 0;
	add.u64 	%rd3, %SPL, 0;
	add.u64 	%rd4, %SPL, 0;
	add.u64 	%rd5, %SPL, 0;
	mov.u32 	%r67, %ctaid.x;
	mov.u32 	%r68, %ntid.x;
	mov.u32 	%r69, %tid.x;
	mad.lo.s32 	%r70, %r67, %r68, %r69;
	cvt.u64.u32 	%rd6, %r70;
	mov.u32 	%r71, %ctaid.y;
	mov.u32 	%r72, %ntid.y;
	mov.u32 	%r73, %tid.y;
	mad.lo.s32 	%r74, %r71, %r72, %r73;
	cvt.u64.u32 	%rd7, %r74;
	setp.le.u64 	%p1, %rd28, %rd6;
	setp.le.u64 	%p2, %rd30, %rd7;
	or.pred  	%p3, %p1, %p2;
	@%p3 bra 	$L__BB0_60;
	ld.param.u64 	%rd93, [_Z6d_mainP6float3mm_param_1];
	cvt.u32.u64 	%r77, %rd7;
	cvt.u32.u64 	%r78, %rd6;
	min.u64 	%rd36, %rd93, %rd30;
	cvt.rn.f32.u64 	%f59, %rd36;
	cvt.rn.f32.u64 	%f60, %rd93;
	cvt.rn.f32.u64 	%f61, %rd30;
	div.rn.f32 	%f62, %f60, %f61;
	cvt.rn.f32.u32 	%f63, %r78;
	div.rn.f32 	%f64, %f63, %f59;
	fma.rn.f32 	%f65, %f62, 0fBF000000, %f64;
	cvt.rn.f32.u32 	%f66, %r77;
	div.rn.f32 	%f67, %f66, %f59;
	add.f32 	%f68, %f67, 0fBF000000;
	fma.rn.f32 	%f69, %f65, %f65, 0f3F800000;
	fma.rn.f32 	%f70, %f68, %f68, %f69;
	sqrt.rn.f32 	%f71, %f70;
	rcp.rn.f32 	%f1, %f71;
	mul.f32 	%f2, %f65, %f1;
	mul.f32 	%f3, %f68, %f1;
	mov.f32 	%f321, 0f00000000;
	mov.b32 	%r217, 0;
$L__BB0_2:
	mov.u32 	%r239, %r217;
	fma.rn.f32 	%f325, %f1, %f321, 0fC0A00000;
	fma.rn.f32 	%f324, %f2, %f321, 0f00000000;
	fma.rn.f32 	%f323, %f3, %f321, 0f00000000;
	mov.f32 	%f333, 0f3F800000;
	mov.b32 	%r218, 0;
$L__BB0_3:
	mul.f32 	%f73, %f324, %f324;
	fma.rn.f32 	%f74, %f325, %f325, %f73;
	fma.rn.f32 	%f75, %f323, %f323, %f74;
	sqrt.rn.f32 	%f12, %f75;
	setp.gt.f32 	%p4, %f12, 0f40800000;
	@%p4 bra 	$L__BB0_57;
	div.rn.f32 	%f13, %f323, %f12;
	abs.f32 	%f77, %f325;
	abs.f32 	%f78, %f324;
	setp.gt.f32 	%p5, %f78, %f77;
	selp.f32 	%f79, %f78, %f77, %p5;
	selp.f32 	%f80, %f77, %f78, %p5;
	div.rn.f32 	%f81, %f80, %f79;
	mul.f32 	%f82, %f81, %f81;
	fma.rn.f32 	%f83, %f82, 0f3B33710B, 0fBC807748;
	fma.rn.f32 	%f84, %f83, %f82, 0f3D2CDAB2;
	fma.rn.f32 	%f85, %f84, %f82, 0fBD992D10;
	fma.rn.f32 	%f86, %f85, %f82, 0f3DD9EA6C;
	fma.rn.f32 	%f87, %f86, %f82, 0fBE117CB1;
	fma.rn.f32 	%f88, %f87, %f82, 0f3E4CBCE0;
	fma.rn.f32 	%f89, %f88, %f82, 0fBEAAAA7D;
	mul.f32 	%f90, %f82, %f89;
	fma.rn.f32 	%f91, %f90, %f81, %f81;
	neg.f32 	%f92, %f91;
	fma.rn.f32 	%f93, 0f3F6EE581, 0f3FD774EB, %f92;
	selp.f32 	%f94, %f93, %f91, %p5;
	selp.f32 	%f95, 0f3F6EE581, 0f3FEEE581, %p5;
	selp.f32 	%f96, %f91, %f92, %p5;
	mov.b32 	%r80, %f325;
	fma.rn.f32 	%f97, %f95, 0f3FD774EB, %f96;
	setp.lt.s32 	%p6, %r80, 0;
	selp.f32 	%f98, %f97, %f94, %p6;
	add.f32 	%f99, %f77, %f78;
	setp.eq.f32 	%p7, %f79, 0f00000000;
	selp.f32 	%f100, 0f40490FDB, 0f00000000, %p6;
	setp.eq.f32 	%p8, %f77, %f78;
	selp.f32 	%f101, 0f4016CBE4, 0f3F490FDB, %p6;
	selp.f32 	%f102, %f101, %f98, %p8;
	selp.f32 	%f103, %f100, %f102, %p7;
	abs.f32 	%f104, %f99;
	setp.nan.f32 	%p9, %f104, %f104;
	copysign.f32 	%f105, %f324, %f103;
	selp.f32 	%f14, %f99, %f105, %p9;
	abs.f32 	%f15, %f12;
	setp.lt.f32 	%p10, %f15, 0f00800000;
	mul.f32 	%f106, %f15, 0f4B800000;
	selp.f32 	%f107, %f106, %f15, %p10;
	selp.f32 	%f108, 0fC1C00000, 0f00000000, %p10;
	mov.b32 	%r81, %f107;
	add.s32 	%r82, %r81, -1060439283;
	and.b32  	%r83, %r82, -8388608;
	sub.s32 	%r84, %r81, %r83;
	mov.b32 	%f109, %r84;
	cvt.rn.f32.s32 	%f110, %r83;
	fma.rn.f32 	%f111, %f110, 0f34000000, %f108;
	add.f32 	%f112, %f109, 0fBF800000;
	add.f32 	%f113, %f109, 0f3F800000;
	rcp.approx.ftz.f32 	%f114, %f113;
	add.f32 	%f115, %f112, %f112;
	mul.f32 	%f116, %f115, %f114;
	mul.f32 	%f117, %f116, %f116;
	sub.f32 	%f118, %f112, %f116;
	add.f32 	%f119, %f118, %f118;
	neg.f32 	%f120, %f116;
	fma.rn.f32 	%f121, %f120, %f112, %f119;
	mul.rn.f32 	%f122, %f114, %f121;
	fma.rn.f32 	%f123, %f117, 0f3A2C32E4, 0f3B52E7DB;
	fma.rn.f32 	%f124, %f123, %f117, 0f3C93BB73;
	fma.rn.f32 	%f125, %f124, %f117, 0f3DF6384F;
	mul.rn.f32 	%f126, %f125, %f117;
	fma.rn.f32 	%f127, %f116, 0f3FB8AA3B, %f111;
	sub.f32 	%f128, %f111, %f127;
	fma.rn.f32 	%f129, %f116, 0f3FB8AA3B, %f128;
	fma.rn.f32 	%f130, %f122, 0f3FB8AA3B, %f129;
	fma.rn.f32 	%f131, %f116, 0f32A55E34, %f130;
	mul.f32 	%f132, %f126, 0f40400000;
	fma.rn.f32 	%f133, %f132, %f122, %f131;
	fma.rn.f32 	%f134, %f126, %f116, %f133;
	add.rn.f32 	%f16, %f127, %f134;
	neg.f32 	%f135, %f127;
	add.rn.f32 	%f136, %f16, %f135;
	neg.f32 	%f137, %f136;
	add.rn.f32 	%f17, %f134, %f137;
	mov.f32 	%f138, 0f41700000;
	mul.rn.f32 	%f139, %f16, %f138;
	neg.f32 	%f140, %f139;
	fma.rn.f32 	%f141, %f16, 0f41700000, %f140;
	fma.rn.f32 	%f142, %f17, 0f41700000, %f141;
	cvt.rni.f32.f32 	%f143, %f139;
	sub.f32 	%f144, %f139, %f143;
	add.f32 	%f145, %f144, %f142;
	fma.rn.f32 	%f146, %f145, 0f391FCB8E, 0f3AAF85ED;
	fma.rn.f32 	%f147, %f146, %f145, 0f3C1D9856;
	fma.rn.f32 	%f148, %f147, %f145, 0f3D6357BB;
	fma.rn.f32 	%f149, %f148, %f145, 0f3E75FDEC;
	fma.rn.f32 	%f150, %f149, %f145, 0f3F317218;
	fma.rn.f32 	%f151, %f150, %f145, 0f3F800000;
	cvt.rzi.s32.f32 	%r85, %f143;
	setp.gt.f32 	%p11, %f143, 0f00000000;
	selp.b32 	%r86, 0, -2097152000, %p11;
	add.s32 	%r87, %r86, 2130706432;
	mov.b32 	%f152, %r87;
	mul.f32 	%f153, %f151, %f152;
	shl.b32 	%r88, %r85, 23;
	sub.s32 	%r89, %r88, %r86;
	mov.b32 	%f154, %r89;
	mul.f32 	%f155, %f153, %f154;
	abs.f32 	%f156, %f139;
	setp.gt.f32 	%p12, %f156, 0f43180000;
	setp.lt.f32 	%p13, %f139, 0f00000000;
	selp.f32 	%f157, 0f00000000, 0f7F800000, %p13;
	selp.f32 	%f18, %f157, %f155, %p12;
	setp.eq.f32 	%p14, %f12, 0f3F800000;
	mov.f32 	%f326, 0f3F800000;
	@%p14 bra 	$L__BB0_11;
	setp.num.f32 	%p15, %f15, %f15;
	@%p15 bra 	$L__BB0_7;
	mov.f32 	%f158, 0f41700000;
	add.rn.f32 	%f326, %f12, %f158;
	bra.uni 	$L__BB0_11;
$L__BB0_7:
	setp.neu.f32 	%p16, %f12, 0f00000000;
	setp.neu.f32 	%p17, %f15, 0f7F800000;
	and.pred  	%p18, %p16, %p17;
	@%p18 bra 	$L__BB0_9;
	add.f32 	%f326, %f12, %f12;
	bra.uni 	$L__BB0_11;
$L__BB0_9:
	setp.geu.f32 	%p19, %f12, 0f00000000;
	mov.f32 	%f326, %f18;
	@%p19 bra 	$L__BB0_11;
	neg.f32 	%f326, %f18;
$L__BB0_11:
	mul.f32 	%f160, %f326, 0f41800000;
	fma.rn.f32 	%f333, %f333, %f160, 0f3F800000;
	mov.f32 	%f161, 0f41800000;
	mul.rn.f32 	%f162, %f16, %f161;
	neg.f32 	%f163, %f162;
	fma.rn.f32 	%f164, %f16, 0f41800000, %f163;
	fma.rn.f32 	%f165, %f17, 0f41800000, %f164;
	cvt.rni.f32.f32 	%f166, %f162;
	sub.f32 	%f167, %f162, %f166;
	add.f32 	%f168, %f167, %f165;
	fma.rn.f32 	%f169, %f168, 0f391FCB8E, 0f3AAF85ED;
	fma.rn.f32 	%f170, %f169, %f168, 0f3C1D9856;
	fma.rn.f32 	%f171, %f170, %f168, 0f3D6357BB;
	fma.rn.f32 	%f172, %f171, %f168, 0f3E75FDEC;
	fma.rn.f32 	%f173, %f172, %f168, 0f3F317218;
	fma.rn.f32 	%f174, %f173, %f168, 0f3F800000;
	cvt.rzi.s32.f32 	%r90, %f166;
	setp.gt.f32 	%p21, %f166, 0f00000000;
	selp.b32 	%r91, 0, -2097152000, %p21;
	add.s32 	%r92, %r91, 2130706432;
	mov.b32 	%f175, %r92;
	mul.f32 	%f176, %f174, %f175;
	shl.b32 	%r93, %r90, 23;
	sub.s32 	%r94, %r93, %r91;
	mov.b32 	%f177, %r94;
	mul.f32 	%f178, %f176, %f177;
	abs.f32 	%f179, %f162;
	setp.gt.f32 	%p22, %f179, 0f43180000;
	setp.lt.f32 	%p23, %f162, 0f00000000;
	selp.f32 	%f180, 0f00000000, 0f7F800000, %p23;
	selp.f32 	%f24, %f180, %f178, %p22;
	mov.f32 	%f327, 0f3F800000;
	@%p14 bra 	$L__BB0_16;
	setp.num.f32 	%p24, %f15, %f15;
	@%p24 bra 	$L__BB0_14;
	mov.f32 	%f182, 0f41800000;
	add.rn.f32 	%f327, %f12, %f182;
	bra.uni 	$L__BB0_16;
$L__BB0_14:
	setp.neu.f32 	%p25, %f12, 0f00000000;
	setp.neu.f32 	%p26, %f15, 0f7F800000;
	and.pred  	%p27, %p25, %p26;
	mov.f32 	%f327, %f24;
	@%p27 bra 	$L__BB0_16;
	add.f32 	%f181, %f12, %f12;
	mov.b32 	%r95, %f181;
	and.b32  	%r96, %r95, 2147483647;
	mov.b32 	%f327, %r96;
$L__BB0_16:
	abs.f32 	%f183, %f13;
	fma.rn.f32 	%f184, %f183, 0fBF000000, 0f3F000000;
	rsqrt.approx.ftz.f32 	%f185, %f184;
	mul.f32 	%f186, %f184, %f185;
	setp.gt.f32 	%p28, %f183, 0f3F0F5C29;
	setp.eq.f32 	%p29, %f183, 0f3F800000;
	mul.f32 	%f187, %f185, 0fBF000000;
	fma.rn.f32 	%f188, %f186, %f187, 0f3F000000;
	fma.rn.f32 	%f189, %f186, %f188, %f186;
	selp.f32 	%f190, 0f00000000, %f189, %p29;
	selp.f32 	%f191, %f190, %f183, %p28;
	copysign.f32 	%f192, %f13, %f191;
	mul.f32 	%f193, %f192, %f192;
	fma.rn.f32 	%f194, %f193, 0f3D10ECEF, 0f3C8B1ABB;
	fma.rn.f32 	%f195, %f194, %f193, 0f3CFC028C;
	fma.rn.f32 	%f196, %f195, %f193, 0f3D372139;
	fma.rn.f32 	%f197, %f196, %f193, 0f3D9993DB;
	fma.rn.f32 	%f198, %f197, %f193, 0f3E2AAAC6;
	mul.f32 	%f199, %f193, %f198;
	fma.rn.f32 	%f200, %f199, %f192, %f192;
	setp.gt.f32 	%p30, %f13, 0f3F0F5C29;
	neg.f32 	%f201, %f200;
	selp.f32 	%f202, %f200, %f201, %p28;
	fma.rn.f32 	%f203, 0f3F6EE581, 0f3FD774EB, %f202;
	selp.f32 	%f204, %f200, %f203, %p30;
	add.f32 	%f205, %f204, %f204;
	selp.f32 	%f206, %f205, %f204, %p28;
	mul.f32 	%f28, %f206, 0f41800000;
	mul.f32 	%f29, %f14, 0f41800000;
	mul.f32 	%f207, %f28, 0f3F22F983;
	cvt.rni.s32.f32 	%r238, %f207;
	cvt.rn.f32.s32 	%f208, %r238;
	fma.rn.f32 	%f209, %f208, 0fBFC90FDA, %f28;
	fma.rn.f32 	%f210, %f208, 0fB3A22168, %f209;
	fma.rn.f32 	%f332, %f208, 0fA7C234C5, %f210;
	abs.f32 	%f31, %f28;
	setp.ltu.f32 	%p31, %f31, 0f47CE4780;
	mov.u32 	%r222, %r238;
	mov.f32 	%f328, %f332;
	@%p31 bra 	$L__BB0_24;
	setp.neu.f32 	%p32, %f31, 0f7F800000;
	@%p32 bra 	$L__BB0_19;
	mov.f32 	%f213, 0f00000000;
	mul.rn.f32 	%f328, %f28, %f213;
	mov.b32 	%r222, 0;
	bra.uni 	$L__BB0_24;
$L__BB0_19:
	mov.b32 	%r4, %f28;
	mov.b64 	%rd97, 0;
	mov.b32 	%r219, 0;
	mov.u64 	%rd95, __cudart_i2opi_f;
	mov.u64 	%rd96, %rd5;
$L__BB0_20:
	.pragma "nounroll";
	ld.global.nc.u32 	%r98, [%rd95];
	shl.b32 	%r99, %r4, 8;
	or.b32  	%r100, %r99, -2147483648;
	mad.wide.u32 	%rd39, %r98, %r100, %rd97;
	shr.u64 	%rd97, %rd39, 32;
	st.local.u32 	[%rd96], %rd39;
	add.s32 	%r219, %r219, 1;
	add.s64 	%rd96, %rd96, 4;
	add.s64 	%rd95, %rd95, 4;
	setp.ne.s32 	%p33, %r219, 6;
	@%p33 bra 	$L__BB0_20;
	shr.u32 	%r101, %r4, 23;
	st.local.u32 	[%rd5+24], %rd97;
	and.b32  	%r7, %r101, 31;
	and.b32  	%r102, %r101, 224;
	add.s32 	%r103, %r102, -128;
	shr.u32 	%r104, %r103, 5;
	mul.wide.u32 	%rd40, %r104, 4;
	sub.s64 	%rd14, %rd5, %rd40;
	ld.local.u32 	%r220, [%rd14+24];
	ld.local.u32 	%r221, [%rd14+20];
	setp.eq.s32 	%p34, %r7, 0;
	@%p34 bra 	$L__BB0_23;
	shf.l.wrap.b32 	%r220, %r221, %r220, %r7;
	ld.local.u32 	%r105, [%rd14+16];
	shf.l.wrap.b32 	%r221, %r105, %r221, %r7;
$L__BB0_23:
	shr.u32 	%r106, %r220, 30;
	shf.l.wrap.b32 	%r107, %r221, %r220, 2;
	shl.b32 	%r108, %r221, 2;
	shr.u32 	%r109, %r107, 31;
	add.s32 	%r110, %r109, %r106;
	neg.s32 	%r111, %r110;
	setp.lt.s32 	%p35, %r4, 0;
	selp.b32 	%r222, %r111, %r110, %p35;
	xor.b32  	%r112, %r107, %r4;
	shr.s32 	%r113, %r107, 31;
	xor.b32  	%r114, %r113, %r107;
	xor.b32  	%r115, %r113, %r108;
	cvt.u64.u32 	%rd41, %r114;
	shl.b64 	%rd42, %rd41, 32;
	cvt.u64.u32 	%rd43, %r115;
	or.b64  	%rd44, %rd42, %rd43;
	cvt.rn.f64.s64 	%fd1, %rd44;
	mul.f64 	%fd2, %fd1, 0d3BF921FB54442D19;
	cvt.rn.f32.f64 	%f211, %fd2;
	neg.f32 	%f212, %f211;
	setp.lt.s32 	%p36, %r112, 0;
	selp.f32 	%f328, %f212, %f211, %p36;
$L__BB0_24:
	mul.rn.f32 	%f214, %f328, %f328;
	and.b32  	%r117, %r222, 1;
	setp.eq.b32 	%p37, %r117, 1;
	selp.f32 	%f215, 0f3F800000, %f328, %p37;
	fma.rn.f32 	%f216, %f214, %f215, 0f00000000;
	fma.rn.f32 	%f217, %f214, 0f37CBAC00, 0fBAB607ED;
	selp.f32 	%f218, %f217, 0fB94D4153, %p37;
	selp.f32 	%f219, 0f3D2AAABB, 0f3C0885E4, %p37;
	fma.rn.f32 	%f220, %f218, %f214, %f219;
	selp.f32 	%f221, 0fBEFFFFFF, 0fBE2AAAA8, %p37;
	fma.rn.f32 	%f222, %f220, %f214, %f221;
	fma.rn.f32 	%f223, %f222, %f216, %f215;
	and.b32  	%r118, %r222, 2;
	setp.eq.s32 	%p38, %r118, 0;
	mov.f32 	%f224, 0f00000000;
	sub.f32 	%f225, %f224, %f223;
	selp.f32 	%f35, %f223, %f225, %p38;
	mul.f32 	%f226, %f29, 0f3F22F983;
	cvt.rni.s32.f32 	%r230, %f226;
	cvt.rn.f32.s32 	%f227, %r230;
	fma.rn.f32 	%f228, %f227, 0fBFC90FDA, %f29;
	fma.rn.f32 	%f229, %f227, 0fB3A22168, %f228;
	fma.rn.f32 	%f330, %f227, 0fA7C234C5, %f229;
	abs.f32 	%f37, %f29;
	setp.ltu.f32 	%p39, %f37, 0f47CE4780;
	mov.u32 	%r226, %r230;
	mov.f32 	%f329, %f330;
	@%p39 bra 	$L__BB0_32;
	setp.neu.f32 	%p40, %f37, 0f7F800000;
	@%p40 bra 	$L__BB0_27;
	mov.f32 	%f232, 0f00000000;
	mul.rn.f32 	%f329, %f29, %f232;
	mov.b32 	%r226, 0;
	bra.uni 	$L__BB0_32;
$L__BB0_27:
	mov.b64 	%rd98, 0;
	mov.b32 	%r223, 0;
$L__BB0_28:
	.pragma "nounroll";
	mul.wide.u32 	%rd46, %r223, 4;
	mov.u64 	%rd47, __cudart_i2opi_f;
	add.s64 	%rd48, %rd47, %rd46;
	ld.global.nc.u32 	%r120, [%rd48];
	mov.b32 	%r121, %f29;
	shl.b32 	%r122, %r121, 8;
	or.b32  	%r123, %r122, -2147483648;
	mad.wide.u32 	%rd49, %r120, %r123, %rd98;
	shr.u64 	%rd98, %rd49, 32;
	add.s64 	%rd50, %rd4, %rd46;
	st.local.u32 	[%rd50], %rd49;
	add.s32 	%r223, %r223, 1;
	setp.ne.s32 	%p41, %r223, 6;
	@%p41 bra 	$L__BB0_28;
	mov.b32 	%r124, %f29;
	shr.u32 	%r125, %r124, 23;
	st.local.u32 	[%rd4+24], %rd98;
	and.b32  	%r19, %r125, 31;
	and.b32  	%r126, %r125, 224;
	add.s32 	%r127, %r126, -128;
	shr.u32 	%r128, %r127, 5;
	mul.wide.u32 	%rd51, %r128, 4;
	sub.s64 	%rd17, %rd4, %rd51;
	ld.local.u32 	%r224, [%rd17+24];
	ld.local.u32 	%r225, [%rd17+20];
	setp.eq.s32 	%p42, %r19, 0;
	@%p42 bra 	$L__BB0_31;
	shf.l.wrap.b32 	%r224, %r225, %r224, %r19;
	ld.local.u32 	%r129, [%rd17+16];
	shf.l.wrap.b32 	%r225, %r129, %r225, %r19;
$L__BB0_31:
	shr.u32 	%r130, %r224, 30;
	shf.l.wrap.b32 	%r131, %r225, %r224, 2;
	shl.b32 	%r132, %r225, 2;
	shr.u32 	%r133, %r131, 31;
	add.s32 	%r134, %r133, %r130;
	neg.s32 	%r135, %r134;
	mov.b32 	%r136, %f29;
	setp.lt.s32 	%p43, %r136, 0;
	selp.b32 	%r226, %r135, %r134, %p43;
	xor.b32  	%r137, %r131, %r136;
	shr.s32 	%r138, %r131, 31;
	xor.b32  	%r139, %r138, %r131;
	xor.b32  	%r140, %r138, %r132;
	cvt.u64.u32 	%rd52, %r139;
	shl.b64 	%rd53, %rd52, 32;
	cvt.u64.u32 	%rd54, %r140;
	or.b64  	%rd55, %rd53, %rd54;
	cvt.rn.f64.s64 	%fd3, %rd55;
	mul.f64 	%fd4, %fd3, 0d3BF921FB54442D19;
	cvt.rn.f32.f64 	%f230, %fd4;
	neg.f32 	%f231, %f230;
	setp.lt.s32 	%p44, %r137, 0;
	selp.f32 	%f329, %f231, %f230, %p44;
$L__BB0_32:
	add.s32 	%r142, %r226, 1;
	mul.rn.f32 	%f233, %f329, %f329;
	and.b32  	%r143, %r226, 1;
	setp.eq.b32 	%p46, %r143, 1;
	selp.f32 	%f234, %f329, 0f3F800000, %p46;
	fma.rn.f32 	%f235, %f233, %f234, 0f00000000;
	fma.rn.f32 	%f236, %f233, 0f37CBAC00, 0fBAB607ED;
	selp.f32 	%f237, 0fB94D4153, %f236, %p46;
	selp.f32 	%f238, 0f3C0885E4, 0f3D2AAABB, %p46;
	fma.rn.f32 	%f239, %f237, %f233, %f238;
	selp.f32 	%f240, 0fBE2AAAA8, 0fBEFFFFFF, %p46;
	fma.rn.f32 	%f241, %f239, %f233, %f240;
	fma.rn.f32 	%f242, %f241, %f235, %f234;
	and.b32  	%r144, %r142, 2;
	setp.eq.s32 	%p47, %r144, 0;
	mov.f32 	%f243, 0f00000000;
	sub.f32 	%f244, %f243, %f242;
	selp.f32 	%f245, %f242, %f244, %p47;
	mul.f32 	%f41, %f35, %f245;
	@%p39 bra 	$L__BB0_40;
	setp.neu.f32 	%p48, %f37, 0f7F800000;
	@%p48 bra 	$L__BB0_35;
	mov.f32 	%f248, 0f00000000;
	mul.rn.f32 	%f330, %f29, %f248;
	mov.b32 	%r230, 0;
	bra.uni 	$L__BB0_40;
$L__BB0_35:
	mov.b32 	%r28, %f29;
	mov.b64 	%rd99, 0;
	mov.b32 	%r227, 0;
$L__BB0_36:
	.pragma "nounroll";
	mul.wide.u32 	%rd57, %r227, 4;
	mov.u64 	%rd58, __cudart_i2opi_f;
	add.s64 	%rd59, %rd58, %rd57;
	ld.global.nc.u32 	%r146, [%rd59];
	shl.b32 	%r147, %r28, 8;
	or.b32  	%r148, %r147, -2147483648;
	mad.wide.u32 	%rd60, %r146, %r148, %rd99;
	shr.u64 	%rd99, %rd60, 32;
	add.s64 	%rd61, %rd3, %rd57;
	st.local.u32 	[%rd61], %rd60;
	add.s32 	%r227, %r227, 1;
	setp.ne.s32 	%p49, %r227, 6;
	@%p49 bra 	$L__BB0_36;
	shr.u32 	%r149, %r28, 23;
	st.local.u32 	[%rd3+24], %rd99;
	and.b32  	%r31, %r149, 31;
	and.b32  	%r150, %r149, 224;
	add.s32 	%r151, %r150, -128;
	shr.u32 	%r152, %r151, 5;
	mul.wide.u32 	%rd62, %r152, 4;
	sub.s64 	%rd20, %rd3, %rd62;
	ld.local.u32 	%r228, [%rd20+24];
	ld.local.u32 	%r229, [%rd20+20];
	setp.eq.s32 	%p50, %r31, 0;
	@%p50 bra 	$L__BB0_39;
	shf.l.wrap.b32 	%r228, %r229, %r228, %r31;
	ld.local.u32 	%r153, [%rd20+16];
	shf.l.wrap.b32 	%r229, %r153, %r229, %r31;
$L__BB0_39:
	shr.u32 	%r154, %r228, 30;
	shf.l.wrap.b32 	%r155, %r229, %r228, 2;
	shl.b32 	%r156, %r229, 2;
	shr.u32 	%r157, %r155, 31;
	add.s32 	%r158, %r157, %r154;
	neg.s32 	%r159, %r158;
	setp.lt.s32 	%p51, %r28, 0;
	selp.b32 	%r230, %r159, %r158, %p51;
	xor.b32  	%r160, %r155, %r28;
	shr.s32 	%r161, %r155, 31;
	xor.b32  	%r162, %r161, %r155;
	xor.b32  	%r163, %r161, %r156;
	cvt.u64.u32 	%rd63, %r162;
	shl.b64 	%rd64, %rd63, 32;
	cvt.u64.u32 	%rd65, %r163;
	or.b64  	%rd66, %rd64, %rd65;
	cvt.rn.f64.s64 	%fd5, %rd66;
	mul.f64 	%fd6, %fd5, 0d3BF921FB54442D19;
	cvt.rn.f32.f64 	%f246, %fd6;
	neg.f32 	%f247, %f246;
	setp.lt.s32 	%p52, %r160, 0;
	selp.f32 	%f330, %f247, %f246, %p52;
$L__BB0_40:
	mul.rn.f32 	%f249, %f330, %f330;
	and.b32  	%r165, %r230, 1;
	setp.eq.b32 	%p54, %r165, 1;
	selp.f32 	%f250, 0f3F800000, %f330, %p54;
	fma.rn.f32 	%f251, %f249, %f250, 0f00000000;
	fma.rn.f32 	%f252, %f249, 0f37CBAC00, 0fBAB607ED;
	selp.f32 	%f253, %f252, 0fB94D4153, %p54;
	selp.f32 	%f254, 0f3D2AAABB, 0f3C0885E4, %p54;
	fma.rn.f32 	%f255, %f253, %f249, %f254;
	selp.f32 	%f256, 0fBEFFFFFF, 0fBE2AAAA8, %p54;
	fma.rn.f32 	%f257, %f255, %f249, %f256;
	fma.rn.f32 	%f258, %f257, %f251, %f250;
	and.b32  	%r166, %r230, 2;
	setp.eq.s32 	%p55, %r166, 0;
	mov.f32 	%f259, 0f00000000;
	sub.f32 	%f260, %f259, %f258;
	selp.f32 	%f45, %f258, %f260, %p55;
	mov.u32 	%r234, %r238;
	mov.f32 	%f331, %f332;
	@%p31 bra 	$L__BB0_48;
	setp.neu.f32 	%p56, %f31, 0f7F800000;
	@%p56 bra 	$L__BB0_43;
	mov.f32 	%f263, 0f00000000;
	mul.rn.f32 	%f331, %f28, %f263;
	mov.b32 	%r234, 0;
	bra.uni 	$L__BB0_48;
$L__BB0_43:
	mov.b32 	%r40, %f28;
	mov.b64 	%rd100, 0;
	mov.b32 	%r231, 0;
$L__BB0_44:
	.pragma "nounroll";
	mul.wide.u32 	%rd68, %r231, 4;
	mov.u64 	%rd69, __cudart_i2opi_f;
	add.s64 	%rd70, %rd69, %rd68;
	ld.global.nc.u32 	%r168, [%rd70];
	shl.b32 	%r169, %r40, 8;
	or.b32  	%r170, %r169, -2147483648;
	mad.wide.u32 	%rd71, %r168, %r170, %rd100;
	shr.u64 	%rd100, %rd71, 32;
	add.s64 	%rd72, %rd2, %rd68;
	st.local.u32 	[%rd72], %rd71;
	add.s32 	%r231, %r231, 1;
	setp.ne.s32 	%p57, %r231, 6;
	@%p57 bra 	$L__BB0_44;
	shr.u32 	%r171, %r40, 23;
	st.local.u32 	[%rd2+24], %rd100;
	and.b32  	%r43, %r171, 31;
	and.b32  	%r172, %r171, 224;
	add.s32 	%r173, %r172, -128;
	shr.u32 	%r174, %r173, 5;
	mul.wide.u32 	%rd73, %r174, 4;
	sub.s64 	%rd23, %rd2, %rd73;
	ld.local.u32 	%r232, [%rd23+24];
	ld.local.u32 	%r233, [%rd23+20];
	setp.eq.s32 	%p58, %r43, 0;
	@%p58 bra 	$L__BB0_47;
	shf.l.wrap.b32 	%r232, %r233, %r232, %r43;
	ld.local.u32 	%r175, [%rd23+16];
	shf.l.wrap.b32 	%r233, %r175, %r233, %r43;
$L__BB0_47:
	shr.u32 	%r176, %r232, 30;
	shf.l.wrap.b32 	%r177, %r233, %r232, 2;
	shl.b32 	%r178, %r233, 2;
	shr.u32 	%r179, %r177, 31;
	add.s32 	%r180, %r179, %r176;
	neg.s32 	%r181, %r180;
	setp.lt.s32 	%p59, %r40, 0;
	selp.b32 	%r234, %r181, %r180, %p59;
	xor.b32  	%r182, %r177, %r40;
	shr.s32 	%r183, %r177, 31;
	xor.b32  	%r184, %r183, %r177;
	xor.b32  	%r185, %r183, %r178;
	cvt.u64.u32 	%rd74, %r184;
	shl.b64 	%rd75, %rd74, 32;
	cvt.u64.u32 	%rd76, %r185;
	or.b64  	%rd77, %rd75, %rd76;
	cvt.rn.f64.s64 	%fd7, %rd77;
	mul.f64 	%fd8, %fd7, 0d3BF921FB54442D19;
	cvt.rn.f32.f64 	%f261, %fd8;
	neg.f32 	%f262, %f261;
	setp.lt.s32 	%p60, %r182, 0;
	selp.f32 	%f331, %f262, %f261, %p60;
$L__BB0_48:
	mul.rn.f32 	%f264, %f331, %f331;
	and.b32  	%r187, %r234, 1;
	setp.eq.b32 	%p62, %r187, 1;
	selp.f32 	%f265, 0f3F800000, %f331, %p62;
	fma.rn.f32 	%f266, %f264, %f265, 0f00000000;
	fma.rn.f32 	%f267, %f264, 0f37CBAC00, 0fBAB607ED;
	selp.f32 	%f268, %f267, 0fB94D4153, %p62;
	selp.f32 	%f269, 0f3D2AAABB, 0f3C0885E4, %p62;
	fma.rn.f32 	%f270, %f268, %f264, %f269;
	selp.f32 	%f271, 0fBEFFFFFF, 0fBE2AAAA8, %p62;
	fma.rn.f32 	%f272, %f270, %f264, %f271;
	fma.rn.f32 	%f273, %f272, %f266, %f265;
	and.b32  	%r188, %r234, 2;
	setp.eq.s32 	%p63, %r188, 0;
	mov.f32 	%f274, 0f00000000;
	sub.f32 	%f275, %f274, %f273;
	selp.f32 	%f276, %f273, %f275, %p63;
	mul.f32 	%f49, %f45, %f276;
	@%p31 bra 	$L__BB0_56;
	setp.neu.f32 	%p64, %f31, 0f7F800000;
	@%p64 bra 	$L__BB0_51;
	mov.f32 	%f279, 0f00000000;
	mul.rn.f32 	%f332, %f28, %f279;
	mov.b32 	%r238, 0;
	bra.uni 	$L__BB0_56;
$L__BB0_51:
	mov.b32 	%r52, %f28;
	mov.b64 	%rd101, 0;
	mov.b32 	%r235, 0;
$L__BB0_52:
	.pragma "nounroll";
	mul.wide.u32 	%rd79, %r235, 4;
	mov.u64 	%rd80, __cudart_i2opi_f;
	add.s64 	%rd81, %rd80, %rd79;
	ld.global.nc.u32 	%r190, [%rd81];
	shl.b32 	%r191, %r52, 8;
	or.b32  	%r192, %r191, -2147483648;
	mad.wide.u32 	%rd82, %r190, %r192, %rd101;
	shr.u64 	%rd101, %rd82, 32;
	add.s64 	%rd83, %rd1, %rd79;
	st.local.u32 	[%rd83], %rd82;
	add.s32 	%r235, %r235, 1;
	setp.ne.s32 	%p65, %r235, 6;
	@%p65 bra 	$L__BB0_52;
	shr.u32 	%r193, %r52, 23;
	st.local.u32 	[%rd1+24], %rd101;
	and.b32  	%r55, %r193, 31;
	and.b32  	%r194, %r193, 224;
	add.s32 	%r195, %r194, -128;
	shr.u32 	%r196, %r195, 5;
	mul.wide.u32 	%rd84, %r196, 4;
	sub.s64 	%rd26, %rd1, %rd84;
	ld.local.u32 	%r236, [%rd26+24];
	ld.local.u32 	%r237, [%rd26+20];
	setp.eq.s32 	%p66, %r55, 0;
	@%p66 bra 	$L__BB0_55;
	shf.l.wrap.b32 	%r236, %r237, %r236, %r55;
	ld.local.u32 	%r197, [%rd26+16];
	shf.l.wrap.b32 	%r237, %r197, %r237, %r55;
$L__BB0_55:
	shr.u32 	%r198, %r236, 30;
	shf.l.wrap.b32 	%r199, %r237, %r236, 2;
	shl.b32 	%r200, %r237, 2;
	shr.u32 	%r201, %r199, 31;
	add.s32 	%r202, %r201, %r198;
	neg.s32 	%r203, %r202;
	setp.lt.s32 	%p67, %r52, 0;
	selp.b32 	%r238, %r203, %r202, %p67;
	xor.b32  	%r204, %r199, %r52;
	shr.s32 	%r205, %r199, 31;
	xor.b32  	%r206, %r205, %r199;
	xor.b32  	%r207, %r205, %r200;
	cvt.u64.u32 	%rd85, %r206;
	shl.b64 	%rd86, %rd85, 32;
	cvt.u64.u32 	%rd87, %r207;
	or.b64  	%rd88, %rd86, %rd87;
	cvt.rn.f64.s64 	%fd9, %rd88;
	mul.f64 	%fd10, %fd9, 0d3BF921FB54442D19;
	cvt.rn.f32.f64 	%f277, %fd10;
	neg.f32 	%f278, %f277;
	setp.lt.s32 	%p68, %r204, 0;
	selp.f32 	%f332, %f278, %f277, %p68;
$L__BB0_56:
	add.s32 	%r209, %r238, 1;
	mul.rn.f32 	%f280, %f332, %f332;
	and.b32  	%r210, %r238, 1;
	setp.eq.b32 	%p69, %r210, 1;
	selp.f32 	%f281, %f332, 0f3F800000, %p69;
	fma.rn.f32 	%f282, %f280, %f281, 0f00000000;
	fma.rn.f32 	%f283, %f280, 0f37CBAC00, 0fBAB607ED;
	selp.f32 	%f284, 0fB94D4153, %f283, %p69;
	selp.f32 	%f285, 0f3C0885E4, 0f3D2AAABB, %p69;
	fma.rn.f32 	%f286, %f284, %f280, %f285;
	selp.f32 	%f287, 0fBE2AAAA8, 0fBEFFFFFF, %p69;
	fma.rn.f32 	%f288, %f286, %f280, %f287;
	fma.rn.f32 	%f289, %f288, %f282, %f281;
	and.b32  	%r211, %r209, 2;
	setp.eq.s32 	%p70, %r211, 0;
	mov.f32 	%f290, 0f00000000;
	sub.f32 	%f291, %f290, %f289;
	selp.f32 	%f292, %f289, %f291, %p70;
	fma.rn.f32 	%f293, %f1, %f321, 0fC0A00000;
	fma.rn.f32 	%f325, %f327, %f41, %f293;
	fma.rn.f32 	%f294, %f2, %f321, 0f00000000;
	fma.rn.f32 	%f324, %f327, %f49, %f294;
	fma.rn.f32 	%f295, %f3, %f321, 0f00000000;
	fma.rn.f32 	%f323, %f327, %f292, %f295;
	add.s32 	%r218, %r218, 1;
	setp.ne.s32 	%p71, %r218, 4;
	@%p71 bra 	$L__BB0_3;
$L__BB0_57:
	setp.lt.f32 	%p72, %f12, 0f00800000;
	mul.f32 	%f296, %f12, 0f4B000000;
	selp.f32 	%f297, %f296, %f12, %p72;
	selp.f32 	%f298, 0fC1B80000, 0f00000000, %p72;
	mov.b32 	%r212, %f297;
	add.s32 	%r213, %r212, -1059760811;
	and.b32  	%r214, %r213, -8388608;
	sub.s32 	%r215, %r212, %r214;
	mov.b32 	%f299, %r215;
	cvt.rn.f32.s32 	%f300, %r214;
	fma.rn.f32 	%f301, %f300, 0f34000000, %f298;
	add.f32 	%f302, %f299, 0fBF800000;
	fma.rn.f32 	%f303, %f302, 0fBE055027, 0f3E1039F6;
	fma.rn.f32 	%f304, %f303, %f302, 0fBDF8CDCC;
	fma.rn.f32 	%f305, %f304, %f302, 0f3E0F2955;
	fma.rn.f32 	%f306, %f305, %f302, 0fBE2AD8B9;
	fma.rn.f32 	%f307, %f306, %f302, 0f3E4CED0B;
	fma.rn.f32 	%f308, %f307, %f302, 0fBE7FFF22;
	fma.rn.f32 	%f309, %f308, %f302, 0f3EAAAA78;
	fma.rn.f32 	%f310, %f309, %f302, 0fBF000000;
	mul.f32 	%f311, %f302, %f310;
	fma.rn.f32 	%f312, %f311, %f302, %f302;
	fma.rn.f32 	%f313, %f301, 0f3F317218, %f312;
	setp.gt.u32 	%p73, %r212, 2139095039;
	fma.rn.f32 	%f314, %f297, 0f7F800000, 0f7F800000;
	selp.f32 	%f315, %f314, %f313, %p73;
	setp.eq.f32 	%p74, %f297, 0f00000000;
	selp.f32 	%f316, 0fFF800000, %f315, %p74;
	cvt.f64.f32 	%fd11, %f316;
	mul.f64 	%fd12, %fd11, 0d3FE0000000000000;
	cvt.f64.f32 	%fd13, %f12;
	mul.f64 	%fd14, %fd12, %fd13;
	cvt.f64.f32 	%fd15, %f333;
	div.rn.f64 	%fd16, %fd14, %fd15;
	cvt.rn.f32.f64 	%f317, %fd16;
	add.f32 	%f321, %f321, %f317;
	setp.lt.f32 	%p75, %f317, 0f3B03126F;
	@%p75 bra 	$L__BB0_59;
	add.s32 	%r217, %r239, 1;
	setp.ne.s32 	%p76, %r217, 64;
	mov.b32 	%r239, 64;
	@%p76 bra 	$L__BB0_2;
$L__BB0_59:
	ld.param.u64 	%rd94, [_Z6d_mainP6float3mm_param_1];
	ld.param.u64 	%rd92, [_Z6d_mainP6float3mm_param_0];
	cvt.rn.f32.u32 	%f318, %r239;
	fma.rn.f32 	%f319, %f318, 0fBC800000, 0f3F800000;
	mul.f32 	%f320, %f319, 0f437F0000;
	mad.lo.s64 	%rd89, %rd94, %rd7, %rd6;
	cvta.to.global.u64 	%rd90, %rd92;
	mad.lo.s64 	%rd91, %rd89, 12, %rd90;
	st.global.f32 	[%rd91], %f320;
	st.global.f32 	[%rd91+4], %f320;
	st.global.f32 	[%rd91+8], %f320;
$L__BB0_60:
	ret;

}


// ===== COMPILED SASS (sm_100) =====

	.target	sm_100

	.elftype	@"ET_EXEC"


//--------------------- .note.nv.tkinfo           --------------------------
	.section	.note.nv.tkinfo,"",@"SHT_NOTE"
	.sectionflags	@"SHF_NOTE_NV_TKINFO"
	.tkinfo
        /*0018*/ 	.word	0x00000002
        /*0030*/ 	.string	""
        /*0030*/ 	.string	"ptxas"
        /*0030*/ 	.string	"Cuda compilation tools, release 13.0, V13.0.88"
        /*0030*/ 	.string	"Build cuda_13.0.r13.0/compiler.36424714_0"
        /*0030*/ 	.string	"-arch sm_100 -m 64 "



//--------------------- .note.nv.cuinfo           --------------------------
	.section	.note.nv.cuinfo,"",@"SHT_NOTE"
	.sectionflags	@"SHF_NOTE_NV_CUINFO"
        /*0018*/ 	.short	0x0002
        /*001a*/ 	.short	0x0064
        /*001c*/ 	.short	0x0082
	.zero		2


//--------------------- .nv.info                  --------------------------
	.section	.nv.info,"",@"SHT_CUDA_INFO"
	.align	4


	//----- nvinfo : EIATTR_REGCOUNT
	.align		4
        /*0000*/ 	.byte	0x04, 0x2f
        /*0002*/ 	.short	(.L_2 - .L_1)
	.align		4
.L_1:
        /*0004*/ 	.word	index@(_Z6d_mainP6float3mm)
        /*0008*/ 	.word	0x00000020


	//----- nvinfo : EIATTR_FRAME_SIZE
	.align		4
.L_2:
        /*000c*/ 	.byte	0x04, 0x11
        /*000e*/ 	.short	(.L_4 - .L_3)
	.align		4
.L_3:
        /*0010*/ 	.word	index@($__internal_3_$__cuda_sm3x_div_rn_noftz_f32_slowpath)
        /*0014*/ 	.word	0x00000020


	//----- nvinfo : EIATTR_FRAME_SIZE
	.align		4
.L_4:
        /*0018*/ 	.byte	0x04, 0x11
        /*001a*/ 	.short	(.L_6 - .L_5)
	.align		4
.L_5:
        /*001c*/ 	.word	index@($__internal_2_$__cuda_sm20_sqrt_rn_f32_slowpath)
        /*0020*/ 	.word	0x00000020


	//----- nvinfo : EIATTR_FRAME_SIZE
	.align		4
.L_6:
        /*0024*/ 	.byte	0x04, 0x11
        /*0026*/ 	.short	(.L_8 - .L_7)
	.align		4
.L_7:
        /*0028*/ 	.word	index@($__internal_1_$__cuda_sm20_rcp_rn_f32_slowpath)
        /*002c*/ 	.word	0x00000020


	//----- nvinfo : EIATTR_FRAME_SIZE
	.align		4
.L_8:
        /*0030*/ 	.byte	0x04, 0x11
        /*0032*/ 	.short	(.L_10 - .L_9)
	.align		4
.L_9:
        /*0034*/ 	.word	index@($__internal_0_$__cuda_sm20_div_rn_f64_full)
        /*0038*/ 	.word	0x00000020


	//----- nvinfo : EIATTR_FRAME_SIZE
	.align		4
.L_10:
        /*003c*/ 	.byte	0x04, 0x11
        /*003e*/ 	.short	(.L_12 - .L_11)
	.align		4
.L_11:
        /*0040*/ 	.word	index@(_Z6d_mainP6float3mm)
        /*0044*/ 	.word	0x00000020


	//----- nvinfo : EIATTR_MIN_STACK_SIZE
	.align		4
.L_12:
        /*0048*/ 	.byte	0x04, 0x12
        /*004a*/ 	.short	(.L_14 - .L_13)
	.align		4
.L_13:
        /*004c*/ 	.word	index@(_Z6d_mainP6float3mm)
        /*0050*/ 	.word	0x00000020
.L_14:


//--------------------- .nv.compat                --------------------------
	.section	.nv.compat,"",@"SHT_CUDA_COMPAT_INFO"
	.align	4
        /*0000*/ 	.byte	0x02, 0x09, 0x00, 0x00, 0x02, 0x02, 0x01, 0x00, 0x02, 0x05, 0x05, 0x00, 0x03, 0x07, 0x01, 0x01
        /*0010*/ 	.byte	0x02, 0x03, 0x00, 0x00, 0x02, 0x06, 0x01, 0x00, 0x04, 0x0b, 0x08, 0x00, 0x01, 0x00, 0x00, 0x00
        /*0020*/ 	.byte	0x00, 0x00, 0x00, 0x00


//--------------------- .nv.info._Z6d_mainP6float3mm --------------------------
	.section	.nv.info._Z6d_mainP6float3mm,"",@"SHT_CUDA_INFO"
	.sectionflags	@""
	.align	4


	//----- nvinfo : EIATTR_CUDA_API_VERSION
	.align		4
        /*0000*/ 	.byte	0x04, 0x37
        /*0002*/ 	.short	(.L_16 - .L_15)
.L_15:
        /*0004*/ 	.word	0x00000082


	//----- nvinfo : EIATTR_KPARAM_INFO
	.align		4
.L_16:
        /*0008*/ 	.byte	0x04, 0x17
        /*000a*/ 	.short	(.L_18 - .L_17)
.L_17:
        /*000c*/ 	.word	0x00000000
        /*0010*/ 	.short	0x0002
        /*0012*/ 	.short	0x0010
        /*0014*/ 	.byte	0x00, 0xf0, 0x21, 0x00


	//----- nvinfo : EIATTR_KPARAM_INFO
	.align		4
.L_18:
        /*0018*/ 	.byte	0x04, 0x17
        /*001a*/ 	.short	(.L_20 - .L_19)
.L_19:
        /*001c*/ 	.word	0x00000000
        /*0020*/ 	.short	0x0001
        /*0022*/ 	.short	0x0008
        /*0024*/ 	.byte	0x00, 0xf0, 0x21, 0x00


	//----- nvinfo : EIATTR_KPARAM_INFO
	.align		4
.L_20:
        /*0028*/ 	.byte	0x04, 0x17
        /*002a*/ 	.short	(.L_22 - .L_21)
.L_21:
        /*002c*/ 	.word	0x00000000
        /*0030*/ 	.short	0x0000
        /*0032*/ 	.short	0x0000
        /*0034*/ 	.byte	0x00, 0xf5, 0x21, 0x00


	//----- nvinfo : EIATTR_SPARSE_MMA_MASK
	.align		4
.L_22:
        /*0038*/ 	.byte	0x03, 0x50
        /*003a*/ 	.short	0x0000


	//----- nvinfo : EIATTR_MAXREG_COUNT
	.align		4
        /*003c*/ 	.byte	0x03, 0x1b
        /*003e*/ 	.short	0x00ff


	//----- nvinfo : EIATTR_MERCURY_ISA_VERSION
	.align		4
        /*0040*/ 	.byte	0x03, 0x5f
        /*0042*/ 	.short	0x0101


	//----- nvinfo : EIATTR_VRC_CTA_INIT_COUNT
	.align		4
        /*0044*/ 	.byte	0x02, 0x4a
	.zero		1
	.zero		1


	//----- nvinfo : EIATTR_EXIT_INSTR_OFFSETS
	.align		4
        /*0048*/ 	.byte	0x04, 0x1c
        /*004a*/ 	.short	(.L_24 - .L_23)


	//   ....[0]....
.L_23:
        /*004c*/ 	.word	0x00000100


	//   ....[1]....
        /*0050*/ 	.word	0x000030e0


	//----- nvinfo : EIATTR_CRS_STACK_SIZE
	.align		4
.L_24:
        /*0054*/ 	.byte	0x04, 0x1e
        /*0056*/ 	.short	(.L_26 - .L_25)
.L_25:
        /*0058*/ 	.word	0x00000000


	//----- nvinfo : EIATTR_CBANK_PARAM_SIZE
	.align		4
.L_26:
        /*005c*/ 	.byte	0x03, 0x19
        /*005e*/ 	.short	0x0018


	//----- nvinfo : EIATTR_PARAM_CBANK
	.align		4
        /*0060*/ 	.byte	0x04, 0x0a
        /*0062*/ 	.short	(.L_28 - .L_27)
	.align		4
.L_27:
        /*0064*/ 	.word	index@(.nv.constant0._Z6d_mainP6float3mm)
        /*0068*/ 	.short	0x0380
        /*006a*/ 	.short	0x0018


	//----- nvinfo : EIATTR_SW_WAR
	.align		4
.L_28:
        /*006c*/ 	.byte	0x04, 0x36
        /*006e*/ 	.short	(.L_30 - .L_29)
.L_29:
        /*0070*/ 	.word	0x00000008
.L_30:


//--------------------- .nv.callgraph             --------------------------
	.section	.nv.callgraph,"",@"SHT_CUDA_CALLGRAPH"
	.align	4
	.sectionentsize	8
	.align		4
        /*0000*/ 	.word	0x00000000
	.align		4
        /*0004*/ 	.word	0xffffffff
	.align		4
        /*0008*/ 	.word	0x00000000
	.align		4
        /*000c*/ 	.word	0xfffffffe
	.align		4
        /*0010*/ 	.word	0x00000000
	.align		4
        /*0014*/ 	.word	0xfffffffd
	.align		4
        /*0018*/ 	.word	0x00000000
	.align		4
        /*001c*/ 	.word	0xfffffffc


//--------------------- .nv.constant4             --------------------------
	.section	.nv.constant4,"a",@progbits
	.align	8
	.align		8
.nv.constant4:
        /*0000*/ 	.dword	__cudart_i2opi_f


//--------------------- .text._Z6d_mainP6float3mm --------------------------
	.section	.text._Z6d_mainP6float3mm,"ax",@progbits
	.align	128
        .global         _Z6d_mainP6float3mm
        .type           _Z6d_mainP6float3mm,@function
        .size           _Z6d_mainP6float3mm,(.L_x_70 - _Z6d_mainP6float3mm)
        .other          _Z6d_mainP6float3mm,@"STO_CUDA_ENTRY STV_DEFAULT"
_Z6d_mainP6float3mm:
.text._Z6d_mainP6float3mm:
[----:B------:R-:W0:Y:S01]  /*0000*/  LDC R1, c[0x0][0x37c] ;  /* 0x0000df00ff017b82 */ /* 0x000e220000000800 */
[----:B------:R-:W1:Y:S07]  /*0010*/  S2R R0, SR_TID.Y ;  /* 0x0000000000007919 */ /* 0x000e6e0000002200 */
[----:B------:R-:W2:Y:S01]  /*0020*/  LDC R14, c[0x0][0x360] ;  /* 0x0000d800ff0e7b82 */ /* 0x000ea20000000800 */
[----:B------:R-:W3:Y:S01]  /*0030*/  LDCU.64 UR4, c[0x0][0x390] ;  /* 0x00007200ff0477ac */ /* 0x000ee20008000a00 */
[----:B0-----:R-:W-:Y:S01]  /*0040*/  VIADD R1, R1, 0xffffffe0 ;  /* 0xffffffe001017836 */ /* 0x001fe20000000000 */
[----:B------:R-:W2:Y:S01]  /*0050*/  S2R R15, SR_TID.X ;  /* 0x00000000000f7919 */ /* 0x000ea20000002100 */
[----:B------:R-:W0:Y:S04]  /*0060*/  LDCU.64 UR6, c[0x0][0x388] ;  /* 0x00007100ff0677ac */ /* 0x000e280008000a00 */
[----:B------:R-:W1:Y:S08]  /*0070*/  S2UR UR9, SR_CTAID.Y ;  /* 0x00000000000979c3 */ /* 0x000e700000002600 */
[----:B------:R-:W1:Y:S08]  /*0080*/  LDC R3, c[0x0][0x364] ;  /* 0x0000d900ff037b82 */ /* 0x000e700000000800 */
[----:B------:R-:W2:Y:S01]  /*0090*/  S2UR UR8, SR_CTAID.X ;  /* 0x00000000000879c3 */ /* 0x000ea20000002500 */
[----:B-1----:R-:W-:-:S05]  /*00a0*/  IMAD R3, R3, UR9, R0 ;  /* 0x0000000903037c24 */ /* 0x002fca000f8e0200 */
[----:B---3--:R-:W-:Y:S01]  /*00b0*/  ISETP.GE.U32.AND P0, PT, R3, UR4, PT ;  /* 0x0000000403007c0c */ /* 0x008fe2000bf06070 */
[----:B--2---:R-:W-:-:S03]  /*00c0*/  IMAD R14, R14, UR8, R15 ;  /* 0x000000080e0e7c24 */ /* 0x004fc6000f8e020f */
[----:B------:R-:W-:Y:S02]  /*00d0*/  ISETP.GE.U32.AND.EX P0, PT, RZ, UR5, PT, P0 ;  /* 0x00000005ff007c0c */ /* 0x000fe4000bf06100 */
[----:B0-----:R-:W-:-:S04]  /*00e0*/  ISETP.GE.U32.AND P1, PT, R14, UR6, PT ;  /* 0x000000060e007c0c */ /* 0x001fc8000bf26070 */
[----:B------:R-:W-:-:S13]  /*00f0*/  ISETP.GE.U32.OR.EX P0, PT, RZ, UR7, P0, P1 ;  /* 0x00000007ff007c0c */ /* 0x000fda0008706510 */
[----:B------:R-:W-:Y:S05]  /*0100*/  @P0 EXIT ;  /* 0x000000000000094d */ /* 0x000fea0003800000 */
[----:B------:R-:W0:Y:S01]  /*0110*/  LDCU.64 UR10, c[0x0][0x390] ;  /* 0x00007200ff0a77ac */ /* 0x000e220008000a00 */
[----:B------:R-:W1:Y:S01]  /*0120*/  LDCU.64 UR8, c[0x0][0x388] ;  /* 0x00007100ff0877ac */ /* 0x000e620008000a00 */
[----:B------:R-:W-:-:S04]  /*0130*/  UISETP.LT.U32.AND UP0, UPT, UR6, UR4, UPT ;  /* 0x000000040600728c */ /* 0x000fc8000bf01070 */
[----:B------:R-:W-:-:S04]  /*0140*/  UISETP.LT.U32.AND.EX UP0, UPT, UR7, UR5, UPT, UP0 ;  /* 0x000000050700728c */ /* 0x000fc8000bf01100 */
[----:B------:R-:W-:Y:S01]  /*0150*/  USEL UR4, UR6, UR4, UP0 ;  /* 0x0000000406047287 */ /* 0x000fe20008000000 */
[----:B0-----:R-:W0:Y:S01]  /*0160*/  I2F.U64 R11, UR10 ;  /* 0x0000000a000b7d12 */ /* 0x001e220008301000 */
[----:B------:R-:W-:-:S07]  /*0170*/  USEL UR5, UR7, UR5, UP0 ;  /* 0x0000000507057287 */ /* 0x000fce0008000000 */
[----:B-1----:R-:W1:Y:S08]  /*0180*/  I2F.U64 R4, UR8 ;  /* 0x0000000800047d12 */ /* 0x002e700008301000 */
[----:B0-----:R-:W0:Y:S08]  /*0190*/  MUFU.RCP R0, R11 ;  /* 0x0000000b00007308 */ /* 0x001e300000001000 */
[----:B-1----:R-:W1:Y:S01]  /*01a0*/  FCHK P0, R4, R11 ;  /* 0x0000000b04007302 */ /* 0x002e620000000000 */
[----:B0-----:R-:W-:-:S04]  /*01b0*/  FFMA R5, -R11, R0, 1 ;  /* 0x3f8000000b057423 */ /* 0x001fc80000000100 */
[----:B------:R-:W-:-:S03]  /*01c0*/  FFMA R7, R0, R5, R0 ;  /* 0x0000000500077223 */ /* 0x000fc60000000000 */
[----:B------:R-:W0:Y:S01]  /*01d0*/  I2F.U64 R5, UR4 ;  /* 0x0000000400057d12 */ /* 0x000e220008301000 */
[----:B------:R-:W-:-:S04]  /*01e0*/  FFMA R6, R4, R7, RZ ;  /* 0x0000000704067223 */ /* 0x000fc800000000ff */
[----:B------:R-:W-:-:S04]  /*01f0*/  FFMA R0, -R11, R6, R4 ;  /* 0x000000060b007223 */ /* 0x000fc80000000104 */
[----:B------:R-:W-:Y:S01]  /*0200*/  FFMA R6, R7, R0, R6 ;  /* 0x0000000007067223 */ /* 0x000fe20000000006 */
[----:B-1----:R-:W-:Y:S06]  /*0210*/  @!P0 BRA `(.L_x_0) ;  /* 0x00000000000c8947 */ /* 0x002fec0003800000 */
[----:B------:R-:W-:-:S07]  /*0220*/  MOV R12, 0x240 ;  /* 0x00000240000c7802 */ /* 0x000fce0000000f00 */
[----:B0-----:R-:W-:Y:S05]  /*0230*/  CALL.REL.NOINC `($__internal_3_$__cuda_sm3x_div_rn_noftz_f32_slowpath) ;  /* 0x0000003800507944 */ /* 0x001fea0003c00000 */
[----:B------:R-:W-:-:S07]  /*0240*/  IMAD.MOV.U32 R6, RZ, RZ, R4 ;  /* 0x000000ffff067224 */ /* 0x000fce00078e0004 */
.L_x_0:
[----:B0-----:R-:W0:Y:S01]  /*0250*/  MUFU.RCP R0, R5 ;  /* 0x0000000500007308 */ /* 0x001e220000001000 */
[----:B------:R-:W-:Y:S01]  /*0260*/  I2FP.F32.U32 R4, R14 ;  /* 0x0000000e00047245 */ /* 0x000fe20000201000 */
[----:B------:R-:W-:Y:S06]  /*0270*/  BSSY.RECONVERGENT B0, `(.L_x_1) ;  /* 0x000000c000007945 */ /* 0x000fec0003800200 */
[----:B------:R-:W1:Y:S01]  /*0280*/  FCHK P0, R4, R5 ;  /* 0x0000000504007302 */ /* 0x000e620000000000 */
[----:B0-----:R-:W-:-:S04]  /*0290*/  FFMA R7, -R5, R0, 1 ;  /* 0x3f80000005077423 */ /* 0x001fc80000000100 */
[----:B------:R-:W-:-:S04]  /*02a0*/  FFMA R7, R0, R7, R0 ;  /* 0x0000000700077223 */ /* 0x000fc80000000000 */
[----:B------:R-:W-:-:S04]  /*02b0*/  FFMA R0, R4, R7, RZ ;  /* 0x0000000704007223 */ /* 0x000fc800000000ff */
[----:B------:R-:W-:-:S04]  /*02c0*/  FFMA R2, -R5, R0, R4 ;  /* 0x0000000005027223 */ /* 0x000fc80000000104 */
[----:B------:R-:W-:Y:S01]  /*02d0*/  FFMA R7, R7, R2, R0 ;  /* 0x0000000207077223 */ /* 0x000fe20000000000 */
[----:B-1----:R-:W-:Y:S06]  /*02e0*/  @!P0 BRA `(.L_x_2) ;  /* 0x0000000000108947 */ /* 0x002fec0003800000 */
[----:B------:R-:W-:Y:S01]  /*02f0*/  IMAD.MOV.U32 R11, RZ, RZ, R5 ;  /* 0x000000ffff0b7224 */ /* 0x000fe200078e0005 */
[----:B------:R-:W-:-:S07]  /*0300*/  MOV R12, 0x320 ;  /* 0x00000320000c7802 */ /* 0x000fce0000000f00 */
[----:B------:R-:W-:Y:S05]  /*0310*/  CALL.REL.NOINC `($__internal_3_$__cuda_sm3x_div_rn_noftz_f32_slowpath) ;  /* 0x0000003800187944 */ /* 0x000fea0003c00000 */
[----:B------:R-:W-:-:S07]  /*0320*/  MOV R7, R4 ;  /* 0x0000000400077202 */ /* 0x000fce0000000f00 */
.L_x_2:
[----:B------:R-:W-:Y:S05]  /*0330*/  BSYNC.RECONVERGENT B0 ;  /* 0x0000000000007941 */ /* 0x000fea0003800200 */
.L_x_1:
[----:B------:R-:W0:Y:S01]  /*0340*/  MUFU.RCP R0, R5 ;  /* 0x0000000500007308 */ /* 0x000e220000001000 */
[----:B------:R-:W-:Y:S01]  /*0350*/  I2FP.F32.U32 R4, R3 ;  /* 0x0000000300047245 */ /* 0x000fe20000201000 */
[----:B------:R-:W-:Y:S01]  /*0360*/  BSSY.RECONVERGENT B0, `(.L_x_3) ;  /* 0x000000d000007945 */ /* 0x000fe20003800200 */
[----:B------:R-:W-:-:S05]  /*0370*/  FFMA R6, R6, -0.5, R7 ;  /* 0xbf00000006067823 */ /* 0x000fca0000000007 */
        /* <DEDUP_REMOVED lines=10> */
[----:B------:R-:W-:-:S07]  /*0420*/  IMAD.MOV.U32 R8, RZ, RZ, R4 ;  /* 0x000000ffff087224 */ /* 0x000fce00078e0004 */
.L_x_4:
[----:B------:R-:W-:Y:S05]  /*0430*/  BSYNC.RECONVERGENT B0 ;  /* 0x0000000000007941 */ /* 0x000fea0003800200 */
.L_x_3:
[----:B------:R-:W-:Y:S01]  /*0440*/  FADD R8, R8, -0.5 ;  /* 0xbf00000008087421 */ /* 0x000fe20000000000 */
[----:B------:R-:W-:Y:S01]  /*0450*/  FFMA R5, R6, R6, 1 ;  /* 0x3f80000006057423 */ /* 0x000fe20000000006 */
[----:B------:R-:W-:Y:S03]  /*0460*/  BSSY.RECONVERGENT B0, `(.L_x_5) ;  /* 0x000000e000007945 */ /* 0x000fe60003800200 */
[----:B------:R-:W-:-:S04]  /*0470*/  FFMA R4, R8, R8, R5 ;  /* 0x0000000808047223 */ /* 0x000fc80000000005 */
[----:B------:R-:W-:Y:S01]  /*0480*/  VIADD R0, R4, 0xf3000000 ;  /* 0xf300000004007836 */ /* 0x000fe20000000000 */
[----:B------:R0:W1:Y:S04]  /*0490*/  MUFU.RSQ R5, R4 ;  /* 0x0000000400057308 */ /* 0x0000680000001400 */
[----:B------:R-:W-:-:S13]  /*04a0*/  ISETP.GT.U32.AND P0, PT, R0, 0x727fffff, PT ;  /* 0x727fffff0000780c */ /* 0x000fda0003f04070 */
[----:B01----:R-:W-:Y:S05]  /*04b0*/  @!P0 BRA `(.L_x_6) ;  /* 0x0000000000108947 */ /* 0x003fea0003800000 */
[----:B------:R-:W-:-:S07]  /*04c0*/  MOV R20, 0x4e0 ;  /* 0x000004e000147802 */ /* 0x000fce0000000f00 */
[----:B------:R-:W-:Y:S05]  /*04d0*/  CALL.REL.NOINC `($__internal_2_$__cuda_sm20_sqrt_rn_f32_slowpath) ;  /* 0x00000034004c7944 */ /* 0x000fea0003c00000 */
[----:B------:R-:W-:Y:S01]  /*04e0*/  MOV R0, R4 ;  /* 0x0000000400007202 */ /* 0x000fe20000000f00 */
[----:B------:R-:W-:Y:S06]  /*04f0*/  BRA `(.L_x_7) ;  /* 0x0000000000107947 */ /* 0x000fec0003800000 */
.L_x_6:
[----:B------:R-:W-:Y:S01]  /*0500*/  FMUL.FTZ R0, R4, R5 ;  /* 0x0000000504007220 */ /* 0x000fe20000410000 */
[----:B------:R-:W-:-:S03]  /*0510*/  FMUL.FTZ R2, R5, 0.5 ;  /* 0x3f00000005027820 */ /* 0x000fc60000410000 */
[----:B------:R-:W-:-:S04]  /*0520*/  FFMA R5, -R0, R0, R4 ;  /* 0x0000000000057223 */ /* 0x000fc80000000104 */
[----:B------:R-:W-:-:S07]  /*0530*/  FFMA R0, R5, R2, R0 ;  /* 0x0000000205007223 */ /* 0x000fce0000000000 */
.L_x_7:
[----:B------:R-:W-:Y:S05]  /*0540*/  BSYNC.RECONVERGENT B0 ;  /* 0x0000000000007941 */ /* 0x000fea0003800200 */
.L_x_5:
[----:B------:R-:W-:Y:S01]  /*0550*/  VIADD R2, R0, 0x1800000 ;  /* 0x0180000000027836 */ /* 0x000fe20000000000 */
[----:B------:R-:W-:Y:S04]  /*0560*/  BSSY.RECONVERGENT B0, `(.L_x_8) ;  /* 0x000000c000007945 */ /* 0x000fe80003800200 */
[----:B------:R-:W-:-:S04]  /*0570*/  LOP3.LUT R2, R2, 0x7f800000, RZ, 0xc0, !PT ;  /* 0x7f80000002027812 */ /* 0x000fc800078ec0ff */
[----:B------:R-:W-:-:S13]  /*0580*/  ISETP.GT.U32.AND P0, PT, R2, 0x1ffffff, PT ;  /* 0x01ffffff0200780c */ /* 0x000fda0003f04070 */
[----:B------:R-:W-:Y:S05]  /*0590*/  @P0 BRA `(.L_x_9) ;  /* 0x0000000000100947 */ /* 0x000fea0003800000 */
[----:B------:R-:W-:-:S07]  /*05a0*/  MOV R4, 0x5c0 ;  /* 0x000005c000047802 */ /* 0x000fce0000000f00 */
[----:B------:R-:W-:Y:S05]  /*05b0*/  CALL.REL.NOINC `($__internal_1_$__cuda_sm20_rcp_rn_f32_slowpath) ;  /* 0x0000003000407944 */ /* 0x000fea0003c00000 */
[----:B------:R-:W-:Y:S01]  /*05c0*/  IMAD.MOV.U32 R5, RZ, RZ, R0 ;  /* 0x000000ffff057224 */ /* 0x000fe200078e0000 */
[----:B------:R-:W-:Y:S06]  /*05d0*/  BRA `(.L_x_10) ;  /* 0x0000000000107947 */ /* 0x000fec0003800000 */
.L_x_9:
[----:B------:R-:W0:Y:S02]  /*05e0*/  MUFU.RCP R5, R0 ;  /* 0x0000000000057308 */ /* 0x000e240000001000 */
[----:B0-----:R-:W-:-:S04]  /*05f0*/  FFMA R2, R5, R0, -1 ;  /* 0xbf80000005027423 */ /* 0x001fc80000000000 */
[----:B------:R-:W-:-:S04]  /*0600*/  FADD.FTZ R2, -R2, -RZ ;  /* 0x800000ff02027221 */ /* 0x000fc80000010100 */
[----:B------:R-:W-:-:S07]  /*0610*/  FFMA R5, R5, R2, R5 ;  /* 0x0000000205057223 */ /* 0x000fce0000000005 */
.L_x_10:
[----:B------:R-:W-:Y:S05]  /*0620*/  BSYNC.RECONVERGENT B0 ;  /* 0x0000000000007941 */ /* 0x000fea0003800200 */
.L_x_8:
[----:B------:R-:W-:Y:S01]  /*0630*/  BSSY.RECONVERGENT B1, `(.L_x_11) ;  /* 0x000029b000017945 */ /* 0x000fe20003800200 */
[-C--:B------:R-:W-:Y:S01]  /*0640*/  FMUL R0, R6, R5.reuse ;  /* 0x0000000506007220 */ /* 0x080fe20000400000 */
[----:B------:R-:W-:Y:S01]  /*0650*/  FMUL R2, R8, R5 ;  /* 0x0000000508027220 */ /* 0x000fe20000400000 */
[----:B------:R-:W-:Y:S01]  /*0660*/  CS2R R6, SRZ ;  /* 0x0000000000067805 */ /* 0x000fe2000001ff00 */
[----:B------:R-:W0:Y:S06]  /*0670*/  LDCU.64 UR6, c[0x0][0x358] ;  /* 0x00006b00ff0677ac */ /* 0x000e2c0008000a00 */
.L_x_44:
[----:B------:R-:W-:Y:S01]  /*0680*/  HFMA2 R9, -RZ, RZ, 0, 0 ;  /* 0x00000000ff097431 */ /* 0x000fe200000001ff */
[----:B------:R-:W-:Y:S01]  /*0690*/  BSSY.RECONVERGENT B0, `(.L_x_12) ;  /* 0x0000258000007945 */ /* 0x000fe20003800200 */
[----:B------:R-:W-:Y:S01]  /*06a0*/  FFMA R22, R7, R5, -5 ;  /* 0xc0a0000007167423 */ /* 0x000fe20000000005 */
[-C--:B------:R-:W-:Y:S01]  /*06b0*/  FFMA R17, R0, R7.reuse, RZ ;  /* 0x0000000700117223 */ /* 0x080fe200000000ff */
[----:B------:R-:W-:Y:S01]  /*06c0*/  FFMA R13, R2, R7, RZ ;  /* 0x00000007020d7223 */ /* 0x000fe200000000ff */
[----:B------:R-:W-:-:S07]  /*06d0*/  IMAD.MOV.U32 R8, RZ, RZ, 0x3f800000 ;  /* 0x3f800000ff087424 */ /* 0x000fce00078e00ff */
.L_x_40:
[----:B------:R-:W-:Y:S01]  /*06e0*/  FMUL R11, R17, R17 ;  /* 0x00000011110b7220 */ /* 0x000fe20000400000 */
[----:B------:R-:W-:Y:S03]  /*06f0*/  BSSY.RECONVERGENT B2, `(.L_x_13) ;  /* 0x0000010000027945 */ /* 0x000fe60003800200 */
[----:B------:R-:W-:-:S04]  /*0700*/  FFMA R4, R22, R22, R11 ;  /* 0x0000001616047223 */ /* 0x000fc8000000000b */
[----:B------:R-:W-:-:S04]  /*0710*/  FFMA R11, R13, R13, R4 ;  /* 0x0000000d0d0b7223 */ /* 0x000fc80000000004 */
[----:B------:R-:W-:Y:S01]  /*0720*/  VIADD R10, R11, 0xf3000000 ;  /* 0xf30000000b0a7836 */ /* 0x000fe20000000000 */
[----:B------:R1:W2:Y:S04]  /*0730*/  MUFU.RSQ R4, R11 ;  /* 0x0000000b00047308 */ /* 0x0002a80000001400 */
[----:B------:R-:W-:-:S13]  /*0740*/  ISETP.GT.U32.AND P0, PT, R10, 0x727fffff, PT ;  /* 0x727fffff0a00780c */ /* 0x000fda0003f04070 */
[----:B-12---:R-:W-:Y:S05]  /*0750*/  @!P0 BRA `(.L_x_14) ;  /* 0x0000000000148947 */ /* 0x006fea0003800000 */
[----:B------:R-:W-:Y:S01]  /*0760*/  IMAD.MOV.U32 R4, RZ, RZ, R11 ;  /* 0x000000ffff047224 */ /* 0x000fe200078e000b */
[----:B------:R-:W-:-:S07]  /*0770*/  MOV R20, 0x790 ;  /* 0x0000079000147802 */ /* 0x000fce0000000f00 */
[----:B0-----:R-:W-:Y:S05]  /*0780*/  CALL.REL.NOINC `($__internal_2_$__cuda_sm20_sqrt_rn_f32_slowpath) ;  /* 0x0000003000a07944 */ /* 0x001fea0003c00000 */
[----:B------:R-:W-:Y:S01]  /*0790*/  IMAD.MOV.U32 R10, RZ, RZ, R4 ;  /* 0x000000ffff0a7224 */ /* 0x000fe200078e0004 */
[----:B------:R-:W-:Y:S06]  /*07a0*/  BRA `(.L_x_15) ;  /* 0x0000000000107947 */ /* 0x000fec0003800000 */
.L_x_14:
[----:B------:R-:W-:Y:S01]  /*07b0*/  FMUL.FTZ R10, R11, R4 ;  /* 0x000000040b0a7220 */ /* 0x000fe20000410000 */
[----:B------:R-:W-:-:S03]  /*07c0*/  FMUL.FTZ R4, R4, 0.5 ;  /* 0x3f00000004047820 */ /* 0x000fc60000410000 */
[----:B------:R-:W-:-:S04]  /*07d0*/  FFMA R11, -R10, R10, R11 ;  /* 0x0000000a0a0b7223 */ /* 0x000fc8000000010b */
[----:B------:R-:W-:-:S07]  /*07e0*/  FFMA R10, R11, R4, R10 ;  /* 0x000000040b0a7223 */ /* 0x000fce000000000a */
.L_x_15:
[----:B0-----:R-:W-:Y:S05]  /*07f0*/  BSYNC.RECONVERGENT B2 ;  /* 0x0000000000027941 */ /* 0x001fea0003800200 */
.L_x_13:
[----:B------:R-:W-:-:S13]  /*0800*/  FSETP.GT.AND P0, PT, R10, 4, PT ;  /* 0x408000000a00780b */ /* 0x000fda0003f04000 */
[----:B------:R-:W-:Y:S05]  /*0810*/  @P0 BRA `(.L_x_16) ;  /* 0x0000002000fc0947 */ /* 0x000fea0003800000 */
[----:B------:R-:W0:Y:S01]  /*0820*/  MUFU.RCP R11, R10 ;  /* 0x0000000a000b7308 */ /* 0x000e220000001000 */
[----:B------:R-:W-:Y:S07]  /*0830*/  BSSY.RECONVERGENT B2, `(.L_x_17) ;  /* 0x000000d000027945 */ /* 0x000fee0003800200 */
[----:B------:R-:W1:Y:S01]  /*0840*/  FCHK P0, R13, R10 ;  /* 0x0000000a0d007302 */ /* 0x000e620000000000 */
[----:B0-----:R-:W-:-:S04]  /*0850*/  FFMA R4, R11, -R10, 1 ;  /* 0x3f8000000b047423 */ /* 0x001fc8000000080a */
[----:B------:R-:W-:-:S04]  /*0860*/  FFMA R4, R11, R4, R11 ;  /* 0x000000040b047223 */ /* 0x000fc8000000000b */
[----:B------:R-:W-:-:S04]  /*0870*/  FFMA R16, R4, R13, RZ ;  /* 0x0000000d04107223 */ /* 0x000fc800000000ff */
[----:B------:R-:W-:-:S04]  /*0880*/  FFMA R11, R16, -R10, R13 ;  /* 0x8000000a100b7223 */ /* 0x000fc8000000000d */
[----:B------:R-:W-:Y:S01]  /*0890*/  FFMA R16, R4, R11, R16 ;  /* 0x0000000b04107223 */ /* 0x000fe20000000010 */
[----:B-1----:R-:W-:Y:S06]  /*08a0*/  @!P0 BRA `(.L_x_18) ;  /* 0x0000000000148947 */ /* 0x002fec0003800000 */
[----:B------:R-:W-:Y:S01]  /*08b0*/  MOV R4, R13 ;  /* 0x0000000d00047202 */ /* 0x000fe20000000f00 */
[----:B------:R-:W-:Y:S01]  /*08c0*/  IMAD.MOV.U32 R11, RZ, RZ, R10 ;  /* 0x000000ffff0b7224 */ /* 0x000fe200078e000a */
[----:B------:R-:W-:-:S07]  /*08d0*/  MOV R12, 0x8f0 ;  /* 0x000008f0000c7802 */ /* 0x000fce0000000f00 */
[----:B------:R-:W-:Y:S05]  /*08e0*/  CALL.REL.NOINC `($__internal_3_$__cuda_sm3x_div_rn_noftz_f32_slowpath) ;  /* 0x0000003000a47944 */ /* 0x000fea0003c00000 */
[----:B------:R-:W-:-:S07]  /*08f0*/  IMAD.MOV.U32 R16, RZ, RZ, R4 ;  /* 0x000000ffff107224 */ /* 0x000fce00078e0004 */
.L_x_18:
[----:B------:R-:W-:Y:S05]  /*0900*/  BSYNC.RECONVERGENT B2 ;  /* 0x0000000000027941 */ /* 0x000fea0003800200 */
.L_x_17:
[CC--:B------:R-:W-:Y:S01]  /*0910*/  FSETP.GT.AND P2, PT, |R17|.reuse, |R22|.reuse, PT ;  /* 0x400000161100720b */ /* 0x0c0fe20003f44200 */
[----:B------:R-:W-:Y:S03]  /*0920*/  BSSY.RECONVERGENT B2, `(.L_x_19) ;  /* 0x000000e000027945 */ /* 0x000fe60003800200 */
[----:B------:R-:W-:Y:S02]  /*0930*/  FSEL R11, |R17|, |R22|, P2 ;  /* 0x40000016110b7208 */ /* 0x000fe40001000200 */
[----:B------:R-:W-:Y:S02]  /*0940*/  FSEL R4, |R22|, |R17|, P2 ;  /* 0x4000001116047208 */ /* 0x000fe40001000200 */
[----:B------:R-:W0:Y:S08]  /*0950*/  MUFU.RCP R12, R11 ;  /* 0x0000000b000c7308 */ /* 0x000e300000001000 */
[----:B------:R-:W1:Y:S01]  /*0960*/  FCHK P0, R4, R11 ;  /* 0x0000000b04007302 */ /* 0x000e620000000000 */
[----:B0-----:R-:W-:-:S04]  /*0970*/  FFMA R13, -R11, R12, 1 ;  /* 0x3f8000000b0d7423 */ /* 0x001fc8000000010c */
[----:B------:R-:W-:-:S04]  /*0980*/  FFMA R13, R12, R13, R12 ;  /* 0x0000000d0c0d7223 */ /* 0x000fc8000000000c */
[----:B------:R-:W-:-:S04]  /*0990*/  FFMA R12, R4, R13, RZ ;  /* 0x0000000d040c7223 */ /* 0x000fc800000000ff */
[----:B------:R-:W-:-:S04]  /*09a0*/  FFMA R18, -R11, R12, R4 ;  /* 0x0000000c0b127223 */ /* 0x000fc80000000104 */
[----:B------:R-:W-:Y:S01]  /*09b0*/  FFMA R13, R13, R18, R12 ;  /* 0x000000120d0d7223 */ /* 0x000fe2000000000c */
[----:B-1----:R-:W-:Y:S06]  /*09c0*/  @!P0 BRA `(.L_x_20) ;  /* 0x00000000000c8947 */ /* 0x002fec0003800000 */
[----:B------:R-:W-:-:S07]  /*09d0*/  MOV R12, 0x9f0 ;  /* 0x000009f0000c7802 */ /* 0x000fce0000000f00 */
[----:B------:R-:W-:Y:S05]  /*09e0*/  CALL.REL.NOINC `($__internal_3_$__cuda_sm3x_div_rn_noftz_f32_slowpath) ;  /* 0x0000003000647944 */ /* 0x000fea0003c00000 */
[----:B------:R-:W-:-:S07]  /*09f0*/  IMAD.MOV.U32 R13, RZ, RZ, R4 ;  /* 0x000000ffff0d7224 */ /* 0x000fce00078e0004 */
.L_x_20:
[----:B------:R-:W-:Y:S05]  /*0a00*/  BSYNC.RECONVERGENT B2 ;  /* 0x0000000000027941 */ /* 0x000fea0003800200 */
.L_x_19:
[C---:B------:R-:W-:Y:S01]  /*0a10*/  FMUL R19, |R10|.reuse, 16777216 ;  /* 0x4b8000000a137820 */ /* 0x040fe20000400200 */
[----:B------:R-:W-:Y:S01]  /*0a20*/  FSETP.GEU.AND P0, PT, |R10|, 1.175494350822287508e-38, PT ;  /* 0x008000000a00780b */ /* 0x000fe20003f0e200 */
[----:B------:R-:W-:Y:S02]  /*0a30*/  IMAD.MOV.U32 R25, RZ, RZ, 0x3a2c32e4 ;  /* 0x3a2c32e4ff197424 */ /* 0x000fe400078e00ff */
[----:B------:R-:W-:Y:S01]  /*0a40*/  HFMA2 R26, -RZ, RZ, 1.857421875, -1409 ;  /* 0x3f6ee581ff1a7431 */ /* 0x000fe200000001ff */
[----:B------:R-:W-:Y:S01]  /*0a50*/  FSETP.NEU.AND P1, PT, |R22|, |R17|, PT ;  /* 0x400000111600720b */ /* 0x000fe20003f2d200 */
[----:B------:R-:W-:Y:S01]  /*0a60*/  BSSY.RECONVERGENT B2, `(.L_x_21) ;  /* 0x000005e000027945 */ /* 0x000fe20003800200 */
[----:B------:R-:W-:Y:S02]  /*0a70*/  FSEL R19, R19, |R10|, !P0 ;  /* 0x4000000a13137208 */ /* 0x000fe40004000000 */
[----:B------:R-:W-:Y:S02]  /*0a80*/  FSEL R18, RZ, -24, P0 ;  /* 0xc1c00000ff127808 */ /* 0x000fe40000000000 */
[----:B------:R-:W-:-:S02]  /*0a90*/  IADD3 R4, PT, PT, R19, -0x3f3504f3, RZ ;  /* 0xc0cafb0d13047810 */ /* 0x000fc40007ffe0ff */
[----:B------:R-:W-:Y:S01]  /*0aa0*/  ISETP.GE.AND P0, PT, R22, RZ, PT ;  /* 0x000000ff1600720c */ /* 0x000fe20003f06270 */
[----:B------:R-:W-:Y:S01]  /*0ab0*/  FADD R22, |R17|, |R22| ;  /* 0x4000001611167221 */ /* 0x000fe20000000200 */
[----:B------:R-:W-:Y:S02]  /*0ac0*/  LOP3.LUT R4, R4, 0xff800000, RZ, 0xc0, !PT ;  /* 0xff80000004047812 */ /* 0x000fe400078ec0ff */
[----:B------:R-:W-:-:S03]  /*0ad0*/  FSETP.NEU.AND P3, PT, R11, RZ, PT ;  /* 0x000000ff0b00720b */ /* 0x000fc60003f6d000 */
[----:B------:R-:W-:-:S04]  /*0ae0*/  IMAD.IADD R19, R19, 0x1, -R4 ;  /* 0x0000000113137824 */ /* 0x000fc800078e0a04 */
[C---:B------:R-:W-:Y:S01]  /*0af0*/  FADD R12, R19.reuse, 1 ;  /* 0x3f800000130c7421 */ /* 0x040fe20000000000 */
[----:B------:R-:W-:Y:S01]  /*0b00*/  FADD R21, R19, -1 ;  /* 0xbf80000013157421 */ /* 0x000fe20000000000 */
[----:B------:R-:W-:-:S03]  /*0b10*/  I2FP.F32.S32 R19, R4 ;  /* 0x0000000400137245 */ /* 0x000fc60000201400 */
[----:B------:R-:W-:Y:S01]  /*0b20*/  FADD R23, R21, R21 ;  /* 0x0000001515177221 */ /* 0x000fe20000000000 */
[----:B------:R-:W0:Y:S03]  /*0b30*/  MUFU.RCP R12, R12 ;  /* 0x0000000c000c7308 */ /* 0x000e260000001000 */
[----:B0-----:R-:W-:Y:S01]  /*0b40*/  FMUL R4, R12, R23 ;  /* 0x000000170c047220 */ /* 0x001fe20000400000 */
[----:B------:R-:W-:-:S03]  /*0b50*/  FFMA R23, R19, 1.1920928955078125e-07, R18 ;  /* 0x3400000013177823 */ /* 0x000fc60000000012 */
[----:B------:R-:W-:Y:S01]  /*0b60*/  FADD R20, R21, -R4 ;  /* 0x8000000415147221 */ /* 0x000fe20000000000 */
[CC--:B------:R-:W-:Y:S01]  /*0b70*/  FMUL R18, R4.reuse, R4.reuse ;  /* 0x0000000404127220 */ /* 0x0c0fe20000400000 */
[----:B------:R-:W-:Y:S02]  /*0b80*/  FFMA R19, R4, 1.4426950216293334961, R23 ;  /* 0x3fb8aa3b04137823 */ /* 0x000fe40000000017 */
[----:B------:R-:W-:Y:S01]  /*0b90*/  FADD R20, R20, R20 ;  /* 0x0000001414147221 */ /* 0x000fe20000000000 */
[C---:B------:R-:W-:Y:S01]  /*0ba0*/  FFMA R25, R18.reuse, R25, 0.0032181653659790754318 ;  /* 0x3b52e7db12197423 */ /* 0x040fe20000000019 */
[----:B------:R-:W-:Y:S02]  /*0bb0*/  FADD R23, R23, -R19 ;  /* 0x8000001317177221 */ /* 0x000fe40000000000 */
[----:B------:R-:W-:Y:S01]  /*0bc0*/  FFMA R21, R21, -R4, R20 ;  /* 0x8000000415157223 */ /* 0x000fe20000000014 */
[----:B------:R-:W-:Y:S01]  /*0bd0*/  FFMA R25, R18, R25, 0.018033718690276145935 ;  /* 0x3c93bb7312197423 */ /* 0x000fe20000000019 */
[----:B------:R-:W-:-:S02]  /*0be0*/  FFMA R23, R4, 1.4426950216293334961, R23 ;  /* 0x3fb8aa3b04177823 */ /* 0x000fc40000000017 */
[----:B------:R-:W-:Y:S01]  /*0bf0*/  FMUL R12, R12, R21 ;  /* 0x000000150c0c7220 */ /* 0x000fe20000400000 */
[----:B------:R-:W-:Y:S01]  /*0c00*/  FFMA R25, R18, R25, 0.12022458761930465698 ;  /* 0x3df6384f12197423 */ /* 0x000fe20000000019 */
[----:B------:R-:W-:Y:S02]  /*0c10*/  IMAD.MOV.U32 R21, RZ, RZ, 0x3b33710b ;  /* 0x3b33710bff157424 */ /* 0x000fe400078e00ff */
[----:B------:R-:W-:Y:S01]  /*0c20*/  FFMA R23, R12, 1.4426950216293334961, R23 ;  /* 0x3fb8aa3b0c177823 */ /* 0x000fe20000000017 */
[----:B------:R-:W-:Y:S01]  /*0c30*/  FMUL R25, R18, R25 ;  /* 0x0000001912197220 */ /* 0x000fe20000400000 */
[----:B------:R-:W-:Y:S02]  /*0c40*/  FMUL R18, R13, R13 ;  /* 0x0000000d0d127220 */ /* 0x000fe40000400000 */
[----:B------:R-:W-:Y:S01]  /*0c50*/  FFMA R23, R4, 1.9251366722983220825e-08, R23 ;  /* 0x32a55e3404177823 */ /* 0x000fe20000000017 */
[----:B------:R-:W-:Y:S01]  /*0c60*/  FMUL R20, R25, 3 ;  /* 0x4040000019147820 */ /* 0x000fe20000400000 */
[----:B------:R-:W-:-:S03]  /*0c70*/  FFMA R21, R18, R21, -0.015681877732276916504 ;  /* 0xbc80774812157423 */ /* 0x000fc60000000015 */
[----:B------:R-:W-:Y:S01]  /*0c80*/  FFMA R23, R12, R20, R23 ;  /* 0x000000140c177223 */ /* 0x000fe20000000017 */
[----:B------:R-:W-:-:S03]  /*0c90*/  FFMA R21, R18, R21, 0.042200751602649688721 ;  /* 0x3d2cdab212157423 */ /* 0x000fc60000000015 */
[----:B------:R-:W-:Y:S01]  /*0ca0*/  FFMA R12, R4, R25, R23 ;  /* 0x00000019040c7223 */ /* 0x000fe20000000017 */
[----:B------:R-:W-:-:S03]  /*0cb0*/  FFMA R21, R18, R21, -0.074792981147766113281 ;  /* 0xbd992d1012157423 */ /* 0x000fc60000000015 */
[----:B------:R-:W-:Y:S01]  /*0cc0*/  FADD R4, R19, R12 ;  /* 0x0000000c13047221 */ /* 0x000fe20000000000 */
[----:B------:R-:W-:-:S03]  /*0cd0*/  FFMA R23, R18, R21, 0.10640415549278259277 ;  /* 0x3dd9ea6c12177423 */ /* 0x000fc60000000015 */
[----:B------:R-:W-:Y:S01]  /*0ce0*/  FMUL R21, R4, 15 ;  /* 0x4170000004157820 */ /* 0x000fe20000400000 */
[C---:B------:R-:W-:Y:S01]  /*0cf0*/  FFMA R23, R18.reuse, R23, -0.14207722246646881104 ;  /* 0xbe117cb112177423 */ /* 0x040fe20000000017 */
[----:B------:R-:W-:Y:S02]  /*0d00*/  FADD R19, -R19, R4 ;  /* 0x0000000413137221 */ /* 0x000fe40000000100 */
[----:B------:R-:W0:Y:S01]  /*0d10*/  FRND R20, R21 ;  /* 0x0000001500147307 */ /* 0x000e220000201000 */
[----:B------:R-:W-:Y:S01]  /*0d20*/  FFMA R23, R18, R23, 0.19993925094604492188 ;  /* 0x3e4cbce012177423 */ /* 0x000fe20000000017 */
[----:B------:R-:W-:Y:S01]  /*0d30*/  FADD R12, R12, -R19 ;  /* 0x800000130c0c7221 */ /* 0x000fe20000000000 */
[----:B------:R-:W-:Y:S02]  /*0d40*/  FFMA R19, R4, 15, -R21 ;  /* 0x4170000004137823 */ /* 0x000fe40000000815 */
[----:B------:R-:W-:Y:S02]  /*0d50*/  FFMA R23, R18, R23, -0.33333197236061096191 ;  /* 0xbeaaaa7d12177423 */ /* 0x000fe40000000017 */
[----:B------:R-:W-:Y:S01]  /*0d60*/  FFMA R24, R12, 15, R19 ;  /* 0x417000000c187823 */ /* 0x000fe20000000013 */
[----:B------:R-:W1:Y:S01]  /*0d70*/  F2I.NTZ R11, R21 ;  /* 0x00000015000b7305 */ /* 0x000e620000203100 */
[----:B------:R-:W-:-:S04]  /*0d80*/  FMUL R18, R18, R23 ;  /* 0x0000001712127220 */ /* 0x000fc80000400000 */
[----:B------:R-:W-:Y:S01]  /*0d90*/  FFMA R19, R18, R13, R13 ;  /* 0x0000000d12137223 */ /* 0x000fe2000000000d */
[----:B------:R-:W-:Y:S02]  /*0da0*/  IMAD.MOV.U32 R13, RZ, RZ, 0x391fcb8e ;  /* 0x391fcb8eff0d7424 */ /* 0x000fe400078e00ff */
[----:B0-----:R-:W-:Y:S01]  /*0db0*/  FADD R23, R21, -R20 ;  /* 0x8000001415177221 */ /* 0x001fe20000000000 */
[----:B------:R-:W-:-:S03]  /*0dc0*/  FFMA R18, R26, 1.6832555532455444336, -R19 ;  /* 0x3fd774eb1a127823 */ /* 0x000fc60000000813 */
[----:B------:R-:W-:Y:S01]  /*0dd0*/  FADD R24, R24, R23 ;  /* 0x0000001718187221 */ /* 0x000fe20000000000 */
[----:B------:R-:W-:Y:S02]  /*0de0*/  FSEL R23, R26, 1.8663789033889770508, P2 ;  /* 0x3feee5811a177808 */ /* 0x000fe40001000000 */
[----:B------:R-:W-:Y:S01]  /*0df0*/  FSEL R18, R18, R19, P2 ;  /* 0x0000001312127208 */ /* 0x000fe20001000000 */
[----:B------:R-:W-:Y:S01]  /*0e00*/  FFMA R25, R24, R13, 0.0013391353422775864601 ;  /* 0x3aaf85ed18197423 */ /* 0x000fe2000000000d */
[----:B------:R-:W-:Y:S01]  /*0e10*/  FSEL R26, R19, -R19, P2 ;  /* 0x80000013131a7208 */ /* 0x000fe20001000000 */
[----:B------:R-:W-:Y:S01]  /*0e20*/  IMAD.MOV.U32 R19, RZ, RZ, 0x4016cbe4 ;  /* 0x4016cbe4ff137424 */ /* 0x000fe200078e00ff */
[----:B------:R-:W-:Y:S01]  /*0e30*/  FSETP.GT.AND P2, PT, R20, RZ, PT ;  /* 0x000000ff1400720b */ /* 0x000fe20003f44000 */
[C---:B------:R-:W-:Y:S02]  /*0e40*/  FFMA R25, R24.reuse, R25, 0.0096188392490148544312 ;  /* 0x3c1d985618197423 */ /* 0x040fe40000000019 */
[----:B------:R-:W-:Y:S01]  /*0e50*/  @!P0 FFMA R18, R23, 1.6832555532455444336, R26 ;  /* 0x3fd774eb17128823 */ /* 0x000fe2000000001a */
[----:B------:R-:W-:Y:S01]  /*0e60*/  SEL R20, RZ, 0x83000000, P2 ;  /* 0x83000000ff147807 */ /* 0x000fe20001000000 */
[----:B------:R-:W-:Y:S01]  /*0e70*/  FFMA R25, R24, R25, 0.055503588169813156128 ;  /* 0x3d6357bb18197423 */ /* 0x000fe20000000019 */
[----:B------:R-:W-:-:S02]  /*0e80*/  FSETP.NEU.AND P2, PT, R10, 1, PT ;  /* 0x3f8000000a00780b */ /* 0x000fc40003f4d000 */
[----:B------:R-:W-:Y:S01]  /*0e90*/  @!P1 FSEL R18, R19, 0.78539818525314331055, !P0 ;  /* 0x3f490fdb13129808 */ /* 0x000fe20004000000 */
[C---:B------:R-:W-:Y:S01]  /*0ea0*/  FFMA R25, R24.reuse, R25, 0.24022644758224487305 ;  /* 0x3e75fdec18197423 */ /* 0x040fe20000000019 */
[----:B------:R-:W-:Y:S01]  /*0eb0*/  FSETP.GT.AND P1, PT, |R21|, 152, PT ;  /* 0x431800001500780b */ /* 0x000fe20003f24200 */
[----:B------:R-:W-:Y:S01]  /*0ec0*/  IMAD.MOV.U32 R19, RZ, RZ, 0x3f800000 ;  /* 0x3f800000ff137424 */ /* 0x000fe200078e00ff */
[----:B------:R-:W-:Y:S01]  /*0ed0*/  @!P3 FSEL R18, RZ, 3.1415927410125732422, P0 ;  /* 0x40490fdbff12b808 */ /* 0x000fe20000000000 */
[----:B------:R-:W-:Y:S01]  /*0ee0*/  FFMA R25, R24, R25, 0.69314718246459960938 ;  /* 0x3f31721818197423 */ /* 0x000fe20000000019 */
[----:B-1----:R-:W-:Y:S02]  /*0ef0*/  LEA R11, R11, -R20, 0x17 ;  /* 0x800000140b0b7211 */ /* 0x002fe400078eb8ff */
[----:B------:R-:W-:Y:S01]  /*0f00*/  LOP3.LUT R17, R18, 0x80000000, R17, 0xb8, !PT ;  /* 0x8000000012117812 */ /* 0x000fe200078eb811 */
[----:B------:R-:W-:Y:S01]  /*0f10*/  FFMA R25, R24, R25, 1 ;  /* 0x3f80000018197423 */ /* 0x000fe20000000019 */
[----:B------:R-:W-:Y:S01]  /*0f20*/  VIADD R24, R20, 0x7f000000 ;  /* 0x7f00000014187836 */ /* 0x000fe20000000000 */
[----:B------:R-:W-:-:S02]  /*0f30*/  FSETP.GEU.AND P3, PT, R21, RZ, PT ;  /* 0x000000ff1500720b */ /* 0x000fc40003f6e000 */
[----:B------:R-:W-:Y:S01]  /*0f40*/  FSETP.NAN.AND P0, PT, R22, R22, PT ;  /* 0x000000161600720b */ /* 0x000fe20003f08000 */
[----:B------:R-:W-:-:S03]  /*0f50*/  FMUL R24, R25, R24 ;  /* 0x0000001819187220 */ /* 0x000fc60000400000 */
[----:B------:R-:W-:Y:S01]  /*0f60*/  FSEL R18, R22, R17, P0 ;  /* 0x0000001116127208 */ /* 0x000fe20000000000 */
[----:B------:R-:W-:Y:S01]  /*0f70*/  FMUL R11, R24, R11 ;  /* 0x0000000b180b7220 */ /* 0x000fe20000400000 */
[----:B------:R-:W-:Y:S01]  /*0f80*/  @P1 FSEL R11, RZ, +INF , !P3 ;  /* 0x7f800000ff0b1808 */ /* 0x000fe20005800000 */
[----:B------:R-:W-:Y:S06]  /*0f90*/  @!P2 BRA `(.L_x_22) ;  /* 0x000000000028a947 */ /* 0x000fec0003800000 */
[----:B------:R-:W-:-:S13]  /*0fa0*/  FSETP.NAN.AND P0, PT, |R10|, |R10|, PT ;  /* 0x4000000a0a00720b */ /* 0x000fda0003f08200 */
[----:B------:R-:W-:Y:S01]  /*0fb0*/  @P0 FADD R19, R10, 15 ;  /* 0x417000000a130421 */ /* 0x000fe20000000000 */
[----:B------:R-:W-:Y:S06]  /*0fc0*/  @P0 BRA `(.L_x_22) ;  /* 0x00000000001c0947 */ /* 0x000fec0003800000 */
[----:B------:R-:W-:-:S04]  /*0fd0*/  FSETP.NEU.AND P0, PT, |R10|, +INF , PT ;  /* 0x7f8000000a00780b */ /* 0x000fc80003f0d200 */
[----:B------:R-:W-:-:S13]  /*0fe0*/  FSETP.NEU.AND P0, PT, R10, RZ, P0 ;  /* 0x000000ff0a00720b */ /* 0x000fda000070d000 */
[----:B------:R-:W-:Y:S01]  /*0ff0*/  @!P0 FADD R19, R10, R10 ;  /* 0x0000000a0a138221 */ /* 0x000fe20000000000 */
[----:B------:R-:W-:Y:S06]  /*1000*/  @!P0 BRA `(.L_x_22) ;  /* 0x00000000000c8947 */ /* 0x000fec0003800000 */
[----:B------:R-:W-:Y:S01]  /*1010*/  FSETP.GEU.AND P0, PT, R10, RZ, PT ;  /* 0x000000ff0a00720b */ /* 0x000fe20003f0e000 */
[----:B------:R-:W-:-:S12]  /*1020*/  IMAD.MOV.U32 R19, RZ, RZ, R11 ;  /* 0x000000ffff137224 */ /* 0x000fd800078e000b */
[----:B------:R-:W-:-:S07]  /*1030*/  @!P0 FADD R19, -R11, -RZ ;  /* 0x800000ff0b138221 */ /* 0x000fce0000000100 */
.L_x_22:
[----:B------:R-:W-:Y:S05]  /*1040*/  BSYNC.RECONVERGENT B2 ;  /* 0x0000000000027941 */ /* 0x000fea0003800200 */
.L_x_21:
[----:B------:R-:W-:Y:S01]  /*1050*/  IMAD.MOV.U32 R11, RZ, RZ, 0x3f000000 ;  /* 0x3f000000ff0b7424 */ /* 0x000fe200078e00ff */
[C---:B------:R-:W-:Y:S01]  /*1060*/  FSETP.NEU.AND P1, PT, |R16|.reuse, 1, PT ;  /* 0x3f8000001000780b */ /* 0x040fe20003f2d200 */
[----:B------:R-:W-:Y:S01]  /*1070*/  FMUL R19, R19, 16 ;  /* 0x4180000013137820 */ /* 0x000fe20000400000 */
[C---:B------:R-:W-:Y:S01]  /*1080*/  FSETP.GT.AND P0, PT, |R16|.reuse, 0.56000000238418579102, PT ;  /* 0x3f0f5c291000780b */ /* 0x040fe20003f04200 */
[----:B------:R-:W-:Y:S01]  /*1090*/  FFMA R11, |R16|, -R11, 0.5 ;  /* 0x3f000000100b7423 */ /* 0x000fe20000000a0b */
[----:B------:R-:W-:Y:S01]  /*10a0*/  MOV R22, 0x3d10ecef ;  /* 0x3d10ecef00167802 */ /* 0x000fe20000000f00 */
[----:B------:R-:W-:Y:S01]  /*10b0*/  BSSY.RECONVERGENT B2, `(.L_x_23) ;  /* 0x000003f000027945 */ /* 0x000fe20003800200 */
[----:B------:R-:W-:Y:S01]  /*10c0*/  FFMA R8, R8, R19, 1 ;  /* 0x3f80000008087423 */ /* 0x000fe20000000013 */
[----:B------:R-:W0:Y:S02]  /*10d0*/  MUFU.RSQ R20, R11 ;  /* 0x0000000b00147308 */ /* 0x000e240000001400 */
[----:B0-----:R-:W-:Y:S01]  /*10e0*/  FMUL R17, R11, R20 ;  /* 0x000000140b117220 */ /* 0x001fe20000400000 */
[----:B------:R-:W-:-:S04]  /*10f0*/  FMUL R20, R20, -0.5 ;  /* 0xbf00000014147820 */ /* 0x000fc80000400000 */
[----:B------:R-:W-:-:S04]  /*1100*/  FFMA R20, R17, R20, 0.5 ;  /* 0x3f00000011147423 */ /* 0x000fc80000000014 */
[----:B------:R-:W-:-:S05]  /*1110*/  FFMA R20, R17, R20, R17 ;  /* 0x0000001411147223 */ /* 0x000fca0000000011 */
[----:B------:R-:W-:Y:S02]  /*1120*/  FSEL R17, R20, RZ, P1 ;  /* 0x000000ff14117208 */ /* 0x000fe40000800000 */
[----:B------:R-:W-:Y:S02]  /*1130*/  FSETP.GT.AND P1, PT, R16, 0.56000000238418579102, PT ;  /* 0x3f0f5c291000780b */ /* 0x000fe40003f24000 */
[----:B------:R-:W-:-:S04]  /*1140*/  FSEL R17, R17, |R16|, P0 ;  /* 0x4000001011117208 */ /* 0x000fc80000000000 */
[----:B------:R-:W-:Y:S01]  /*1150*/  LOP3.LUT R20, R17, 0x80000000, R16, 0xb8, !PT ;  /* 0x8000000011147812 */ /* 0x000fe200078eb810 */
[----:B------:R-:W-:-:S04]  /*1160*/  FMUL R17, R4, 16 ;  /* 0x4180000004117820 */ /* 0x000fc80000400000 */
[----:B------:R-:W-:Y:S01]  /*1170*/  FMUL R11, R20, R20 ;  /* 0x00000014140b7220 */ /* 0x000fe20000400000 */
[----:B------:R-:W0:Y:S01]  /*1180*/  FRND R16, R17 ;  /* 0x0000001100107307 */ /* 0x000e220000201000 */
[----:B------:R-:W-:Y:S02]  /*1190*/  FSETP.GEU.AND P3, PT, R17, RZ, PT ;  /* 0x000000ff1100720b */ /* 0x000fe40003f6e000 */
[----:B------:R-:W-:-:S04]  /*11a0*/  FFMA R22, R11, R22, 0.016980519518256187439 ;  /* 0x3c8b1abb0b167423 */ /* 0x000fc80000000016 */
[----:B------:R-:W-:-:S04]  /*11b0*/  FFMA R22, R11, R22, 0.030762933194637298584 ;  /* 0x3cfc028c0b167423 */ /* 0x000fc80000000016 */
[----:B------:R-:W-:-:S04]  /*11c0*/  FFMA R22, R11, R22, 0.044709417968988418579 ;  /* 0x3d3721390b167423 */ /* 0x000fc80000000016 */
[----:B------:R-:W-:-:S04]  /*11d0*/  FFMA R22, R11, R22, 0.074989043176174163818 ;  /* 0x3d9993db0b167423 */ /* 0x000fc80000000016 */
[----:B------:R-:W-:-:S04]  /*11e0*/  FFMA R22, R11, R22, 0.16666707396507263184 ;  /* 0x3e2aaac60b167423 */ /* 0x000fc80000000016 */
[----:B------:R-:W-:Y:S01]  /*11f0*/  FMUL R11, R11, R22 ;  /* 0x000000160b0b7220 */ /* 0x000fe20000400000 */
[----:B------:R-:W-:-:S03]  /*1200*/  IMAD.MOV.U32 R22, RZ, RZ, 0x3fd774eb ;  /* 0x3fd774ebff167424 */ /* 0x000fc600078e00ff */
[----:B------:R-:W-:Y:S01]  /*1210*/  FFMA R20, R20, R11, R20 ;  /* 0x0000000b14147223 */ /* 0x000fe20000000014 */
[----:B------:R-:W-:-:S04]  /*1220*/  FFMA R11, R4, 16, -R17 ;  /* 0x41800000040b7823 */ /* 0x000fc80000000811 */
[----:B------:R-:W-:Y:S01]  /*1230*/  FSEL R21, R20, -R20, P0 ;  /* 0x8000001414157208 */ /* 0x000fe20000000000 */
[----:B------:R-:W-:-:S04]  /*1240*/  FFMA R12, R12, 16, R11 ;  /* 0x418000000c0c7823 */ /* 0x000fc8000000000b */
[----:B------:R-:W-:Y:S01]  /*1250*/  @!P1 FFMA R20, R22, 0.93318945169448852539, R21 ;  /* 0x3f6ee58116149823 */ /* 0x000fe20000000015 */
[----:B0-----:R-:W-:-:S03]  /*1260*/  FADD R21, R17, -R16 ;  /* 0x8000001011157221 */ /* 0x001fc60000000000 */
[----:B------:R-:W-:Y:S01]  /*1270*/  @P0 FADD R20, R20, R20 ;  /* 0x0000001414140221 */ /* 0x000fe20000000000 */
[----:B------:R-:W-:Y:S01]  /*1280*/  FADD R12, R12, R21 ;  /* 0x000000150c0c7221 */ /* 0x000fe20000000000 */
[----:B------:R-:W-:Y:S02]  /*1290*/  FSETP.GT.AND P0, PT, R16, RZ, PT ;  /* 0x000000ff1000720b */ /* 0x000fe40003f04000 */
[----:B------:R-:W-:Y:S01]  /*12a0*/  FMUL R11, R20, 16 ;  /* 0x41800000140b7820 */ /* 0x000fe20000400000 */
[C---:B------:R-:W-:Y:S01]  /*12b0*/  FFMA R13, R12.reuse, R13, 0.0013391353422775864601 ;  /* 0x3aaf85ed0c0d7423 */ /* 0x040fe2000000000d */
[----:B------:R-:W0:Y:S01]  /*12c0*/  F2I.NTZ R20, R17 ;  /* 0x0000001100147305 */ /* 0x000e220000203100 */
[----:B------:R-:W-:Y:S01]  /*12d0*/  SEL R21, RZ, 0x83000000, P0 ;  /* 0x83000000ff157807 */ /* 0x000fe20000000000 */
[----:B------:R-:W-:Y:S01]  /*12e0*/  FMUL R4, R11, 0.63661974668502807617 ;  /* 0x3f22f9830b047820 */ /* 0x000fe20000400000 */
[----:B------:R-:W-:Y:S01]  /*12f0*/  FFMA R13, R12, R13, 0.0096188392490148544312 ;  /* 0x3c1d98560c0d7423 */ /* 0x000fe2000000000d */
[----:B------:R-:W-:-:S02]  /*1300*/  FSETP.GT.AND P0, PT, |R17|, 152, PT ;  /* 0x431800001100780b */ /* 0x000fc40003f04200 */
[----:B------:R-:W-:Y:S01]  /*1310*/  FSETP.GE.AND P1, PT, |R11|, 105615, PT ;  /* 0x47ce47800b00780b */ /* 0x000fe20003f26200 */
[C---:B------:R-:W-:Y:S01]  /*1320*/  FFMA R13, R12.reuse, R13, 0.055503588169813156128 ;  /* 0x3d6357bb0c0d7423 */ /* 0x040fe2000000000d */
[----:B------:R-:W1:Y:S03]  /*1330*/  F2I.NTZ R4, R4 ;  /* 0x0000000400047305 */ /* 0x000e660000203100 */
[----:B------:R-:W-:-:S04]  /*1340*/  FFMA R13, R12, R13, 0.24022644758224487305 ;  /* 0x3e75fdec0c0d7423 */ /* 0x000fc8000000000d */
[----:B------:R-:W-:-:S04]  /*1350*/  FFMA R13, R12, R13, 0.69314718246459960938 ;  /* 0x3f3172180c0d7423 */ /* 0x000fc8000000000d */
[----:B------:R-:W-:Y:S01]  /*1360*/  FFMA R13, R12, R13, 1 ;  /* 0x3f8000000c0d7423 */ /* 0x000fe2000000000d */
[----:B------:R-:W-:Y:S02]  /*1370*/  VIADD R12, R21, 0x7f000000 ;  /* 0x7f000000150c7836 */ /* 0x000fe40000000000 */
[----:B0-----:R-:W-:Y:S01]  /*1380*/  IMAD R21, R20, 0x800000, -R21 ;  /* 0x0080000014157824 */ /* 0x001fe200078e0a15 */
[----:B-1----:R-:W-:Y:S01]  /*1390*/  I2FP.F32.S32 R16, R4 ;  /* 0x0000000400107245 */ /* 0x002fe20000201400 */
[----:B------:R-:W-:Y:S01]  /*13a0*/  FMUL R12, R13, R12 ;  /* 0x0000000c0d0c7220 */ /* 0x000fe20000400000 */
[----:B------:R-:W-:-:S03]  /*13b0*/  HFMA2 R13, -RZ, RZ, 1.875, 0 ;  /* 0x3f800000ff0d7431 */ /* 0x000fc600000001ff */
[----:B------:R-:W-:Y:S01]  /*13c0*/  FFMA R23, R16, -1.5707962512969970703, R11 ;  /* 0xbfc90fda10177823 */ /* 0x000fe2000000000b */
[----:B------:R-:W-:Y:S01]  /*13d0*/  FMUL R21, R12, R21 ;  /* 0x000000150c157220 */ /* 0x000fe20000400000 */
[----:B------:R-:W-:Y:S02]  /*13e0*/  @P0 FSEL R21, RZ, +INF , !P3 ;  /* 0x7f800000ff150808 */ /* 0x000fe40005800000 */
[----:B------:R-:W-:-:S04]  /*13f0*/  FFMA R23, R16, -7.5497894158615963534e-08, R23 ;  /* 0xb3a2216810177823 */ /* 0x000fc80000000017 */
[----:B------:R-:W-:Y:S01]  /*1400*/  FFMA R12, R16, -5.3903029534742383927e-15, R23 ;  /* 0xa7c234c5100c7823 */ /* 0x000fe20000000017 */
[----:B------:R-:W-:Y:S06]  /*1410*/  @!P2 BRA `(.L_x_24) ;  /* 0x000000000020a947 */ /* 0x000fec0003800000 */
[----:B------:R-:W-:-:S13]  /*1420*/  FSETP.NAN.AND P0, PT, |R10|, |R10|, PT ;  /* 0x4000000a0a00720b */ /* 0x000fda0003f08200 */
[----:B------:R-:W-:Y:S01]  /*1430*/  @P0 FADD R13, R10, 16 ;  /* 0x418000000a0d0421 */ /* 0x000fe20000000000 */
[----:B------:R-:W-:Y:S06]  /*1440*/  @P0 BRA `(.L_x_24) ;  /* 0x0000000000140947 */ /* 0x000fec0003800000 */
[----:B------:R-:W-:Y:S01]  /*1450*/  FSETP.NEU.AND P0, PT, |R10|, +INF , PT ;  /* 0x7f8000000a00780b */ /* 0x000fe20003f0d200 */
[----:B------:R-:W-:-:S03]  /*1460*/  IMAD.MOV.U32 R13, RZ, RZ, R21 ;  /* 0x000000ffff0d7224 */ /* 0x000fc600078e0015 */
[----:B------:R-:W-:-:S13]  /*1470*/  FSETP.NEU.AND P0, PT, R10, RZ, P0 ;  /* 0x000000ff0a00720b */ /* 0x000fda000070d000 */
[----:B------:R-:W-:-:S05]  /*1480*/  @!P0 FADD R16, R10, R10 ;  /* 0x0000000a0a108221 */ /* 0x000fca0000000000 */
[----:B------:R-:W-:-:S07]  /*1490*/  @!P0 LOP3.LUT R13, R16, 0x7fffffff, RZ, 0xc0, !PT ;  /* 0x7fffffff100d8812 */ /* 0x000fce00078ec0ff */
.L_x_24:
[----:B------:R-:W-:Y:S05]  /*14a0*/  BSYNC.RECONVERGENT B2 ;  /* 0x0000000000027941 */ /* 0x000fea0003800200 */
.L_x_23:
[----:B------:R-:W-:Y:S01]  /*14b0*/  BSSY.RECONVERGENT B2, `(.L_x_25) ;  /* 0x000003c000027945 */ /* 0x000fe20003800200 */
[----:B------:R-:W-:Y:S01]  /*14c0*/  FMUL R18, R18, 16 ;  /* 0x4180000012127820 */ /* 0x000fe20000400000 */
[----:B------:R-:W-:Y:S02]  /*14d0*/  IMAD.MOV.U32 R19, RZ, RZ, R4 ;  /* 0x000000ffff137224 */ /* 0x000fe400078e0004 */
[----:B------:R-:W-:Y:S01]  /*14e0*/  IMAD.MOV.U32 R16, RZ, RZ, R12 ;  /* 0x000000ffff107224 */ /* 0x000fe200078e000c */
[----:B------:R-:W-:Y:S06]  /*14f0*/  @!P1 BRA `(.L_x_26) ;  /* 0x0000000000dc9947 */ /* 0x000fec0003800000 */
[----:B------:R-:W-:-:S13]  /*1500*/  FSETP.NEU.AND P0, PT, |R11|, +INF , PT ;  /* 0x7f8000000b00780b */ /* 0x000fda0003f0d200 */
[----:B------:R-:W-:Y:S01]  /*1510*/  @!P0 FMUL R16, RZ, R11 ;  /* 0x0000000bff108220 */ /* 0x000fe20000400000 */
[----:B------:R-:W-:Y:S01]  /*1520*/  @!P0 MOV R4, RZ ;  /* 0x000000ff00048202 */ /* 0x000fe20000000f00 */
[----:B------:R-:W-:Y:S06]  /*1530*/  @!P0 BRA `(.L_x_26) ;  /* 0x0000000000cc8947 */ /* 0x000fec0003800000 */
[----:B------:R-:W-:Y:S01]  /*1540*/  IMAD.SHL.U32 R16, R11, 0x100, RZ ;  /* 0x000001000b107824 */ /* 0x000fe200078e00ff */
[----:B------:R-:W0:Y:S01]  /*1550*/  LDCU.64 UR8, c[0x4][URZ] ;  /* 0x01000000ff0877ac */ /* 0x000e220008000a00 */
[----:B------:R-:W-:Y:S02]  /*1560*/  IMAD.MOV.U32 R23, RZ, RZ, RZ ;  /* 0x000000ffff177224 */ /* 0x000fe400078e00ff */
[----:B------:R-:W-:Y:S01]  /*1570*/  IMAD.MOV.U32 R4, RZ, RZ, R1 ;  /* 0x000000ffff047224 */ /* 0x000fe200078e0001 */
[----:B------:R-:W-:Y:S01]  /*1580*/  LOP3.LUT R27, R16, 0x80000000, RZ, 0xfc, !PT ;  /* 0x80000000101b7812 */ /* 0x000fe200078efcff */
[----:B------:R-:W-:Y:S01]  /*1590*/  UMOV UR5, URZ ;  /* 0x000000ff00057c82 */ /* 0x000fe20008000000 */
[----:B------:R-:W-:-:S05]  /*15a0*/  UMOV UR4, URZ ;  /* 0x000000ff00047c82 */ /* 0x000fca0008000000 */
.L_x_27:
[----:B0-----:R-:W-:Y:S01]  /*15b0*/  MOV R16, UR8 ;  /* 0x0000000800107c02 */ /* 0x001fe20008000f00 */
[----:B------:R-:W-:-:S05]  /*15c0*/  IMAD.U32 R17, RZ, RZ, UR9 ;  /* 0x00000009ff117e24 */ /* 0x000fca000f8e00ff */
[----:B------:R-:W2:Y:S01]  /*15d0*/  LDG.E.CONSTANT R16, desc[UR6][R16.64] ;  /* 0x0000000610107981 */ /* 0x000ea2000c1e9900 */
[----:B------:R-:W-:Y:S02]  /*15e0*/  UIADD3 UR8, UP0, UPT, UR8, 0x4, URZ ;  /* 0x0000000408087890 */ /* 0x000fe4000ff1e0ff */
[----:B------:R-:W-:Y:S02]  /*15f0*/  UIADD3 UR4, UPT, UPT, UR4, 0x1, URZ ;  /* 0x0000000104047890 */ /* 0x000fe4000fffe0ff */
[----:B------:R-:W-:Y:S02]  /*1600*/  UIADD3.X UR9, UPT, UPT, URZ, UR9, URZ, UP0, !UPT ;  /* 0x00000009ff097290 */ /* 0x000fe400087fe4ff */
[----:B------:R-:W-:Y:S01]  /*1610*/  UISETP.NE.AND UP0, UPT, UR4, 0x6, UPT ;  /* 0x000000060400788c */ /* 0x000fe2000bf05270 */
[----:B--2---:R-:W-:-:S03]  /*1620*/  IMAD.WIDE.U32 R20, R16, R27, RZ ;  /* 0x0000001b10147225 */ /* 0x004fc600078e00ff */
[----:B------:R-:W-:-:S04]  /*1630*/  IADD3 R25, P0, PT, R20, R23, RZ ;  /* 0x0000001714197210 */ /* 0x000fc80007f1e0ff */
[----:B------:R-:W-:Y:S01]  /*1640*/  IADD3.X R23, PT, PT, R21, UR5, RZ, P0, !PT ;  /* 0x0000000515177c10 */ /* 0x000fe200087fe4ff */
[----:B------:R0:W-:Y:S02]  /*1650*/  STL [R4], R25 ;  /* 0x0000001904007387 */ /* 0x0001e40000100800 */
[----:B0-----:R-:W-:Y:S01]  /*1660*/  VIADD R4, R4, 0x4 ;  /* 0x0000000404047836 */ /* 0x001fe20000000000 */
[----:B------:R-:W-:Y:S06]  /*1670*/  BRA.U UP0, `(.L_x_27) ;  /* 0xfffffffd00cc7547 */ /* 0x000fec000b83ffff */
[----:B------:R-:W-:Y:S01]  /*1680*/  SHF.R.U32.HI R20, RZ, 0x17, R11 ;  /* 0x00000017ff147819 */ /* 0x000fe2000001160b */
[----:B------:R0:W-:Y:S03]  /*1690*/  STL [R1+0x18], R23 ;  /* 0x0000181701007387 */ /* 0x0001e60000100800 */
[C---:B------:R-:W-:Y:S02]  /*16a0*/  LOP3.LUT R4, R20.reuse, 0xe0, RZ, 0xc0, !PT ;  /* 0x000000e014047812 */ /* 0x040fe400078ec0ff */
[----:B------:R-:W-:-:S03]  /*16b0*/  LOP3.LUT P0, RZ, R20, 0x1f, RZ, 0xc0, !PT ;  /* 0x0000001f14ff7812 */ /* 0x000fc6000780c0ff */
[----:B------:R-:W-:-:S05]  /*16c0*/  VIADD R4, R4, 0xffffff80 ;  /* 0xffffff8004047836 */ /* 0x000fca0000000000 */
[----:B------:R-:W-:-:S05]  /*16d0*/  SHF.R.U32.HI R4, RZ, 0x5, R4 ;  /* 0x00000005ff047819 */ /* 0x000fca0000011604 */
[----:B------:R-:W-:-:S05]  /*16e0*/  IMAD R21, R4, -0x4, R1 ;  /* 0xfffffffc04157824 */ /* 0x000fca00078e0201 */
[----:B------:R-:W2:Y:S04]  /*16f0*/  LDL R4, [R21+0x18] ;  /* 0x0000180015047983 */ /* 0x000ea80000100800 */
[----:B------:R-:W2:Y:S04]  /*1700*/  LDL R17, [R21+0x14] ;  /* 0x0000140015117983 */ /* 0x000ea80000100800 */
[----:B------:R-:W3:Y:S01]  /*1710*/  @P0 LDL R16, [R21+0x10] ;  /* 0x0000100015100983 */ /* 0x000ee20000100800 */
[----:B------:R-:W-:Y:S01]  /*1720*/  LOP3.LUT R20, R20, 0x1f, RZ, 0xc0, !PT ;  /* 0x0000001f14147812 */ /* 0x000fe200078ec0ff */
[----:B------:R-:W-:Y:S01]  /*1730*/  UMOV UR4, 0x54442d19 ;  /* 0x54442d1900047882 */ /* 0x000fe20000000000 */
[----:B------:R-:W-:-:S02]  /*1740*/  UMOV UR5, 0x3bf921fb ;  /* 0x3bf921fb00057882 */ /* 0x000fc40000000000 */
[-C--:B--2---:R-:W-:Y:S02]  /*1750*/  @P0 SHF.L.W.U32.HI R4, R17, R20.reuse, R4 ;  /* 0x0000001411040219 */ /* 0x084fe40000010e04 */
[----:B---3--:R-:W-:Y:S02]  /*1760*/  @P0 SHF.L.W.U32.HI R17, R16, R20, R17 ;  /* 0x0000001410110219 */ /* 0x008fe40000010e11 */
[----:B------:R-:W-:Y:S02]  /*1770*/  ISETP.GE.AND P0, PT, R11, RZ, PT ;  /* 0x000000ff0b00720c */ /* 0x000fe40003f06270 */
[C---:B------:R-:W-:Y:S02]  /*1780*/  SHF.L.W.U32.HI R22, R17.reuse, 0x2, R4 ;  /* 0x0000000211167819 */ /* 0x040fe40000010e04 */
[----:B------:R-:W-:Y:S02]  /*1790*/  SHF.L.U32 R17, R17, 0x2, RZ ;  /* 0x0000000211117819 */ /* 0x000fe400000006ff */
[----:B------:R-:W-:-:S02]  /*17a0*/  SHF.R.S32.HI R20, RZ, 0x1f, R22 ;  /* 0x0000001fff147819 */ /* 0x000fc40000011416 */
[----:B0-----:R-:W-:Y:S02]  /*17b0*/  SHF.R.U32.HI R23, RZ, 0x1e, R4 ;  /* 0x0000001eff177819 */ /* 0x001fe40000011604 */
[C---:B------:R-:W-:Y:S02]  /*17c0*/  LOP3.LUT R16, R20.reuse, R17, RZ, 0x3c, !PT ;  /* 0x0000001114107212 */ /* 0x040fe400078e3cff */
[----:B------:R-:W-:Y:S02]  /*17d0*/  LOP3.LUT R17, R20, R22, RZ, 0x3c, !PT ;  /* 0x0000001614117212 */ /* 0x000fe400078e3cff */
[C---:B------:R-:W-:Y:S02]  /*17e0*/  LEA.HI R4, R22.reuse, R23, RZ, 0x1 ;  /* 0x0000001716047211 */ /* 0x040fe400078f08ff */
[----:B------:R-:W-:Y:S02]  /*17f0*/  LOP3.LUT R24, R22, R11, RZ, 0x3c, !PT ;  /* 0x0000000b16187212 */ /* 0x000fe400078e3cff */
[----:B------:R-:W0:Y:S01]  /*1800*/  I2F.F64.S64 R16, R16 ;  /* 0x0000001000107312 */ /* 0x000e220000301c00 */
[----:B------:R-:W-:Y:S01]  /*1810*/  IMAD.MOV R22, RZ, RZ, -R4 ;  /* 0x000000ffff167224 */ /* 0x000fe200078e0a04 */
[----:B------:R-:W-:-:S03]  /*1820*/  ISETP.GE.AND P2, PT, R24, RZ, PT ;  /* 0x000000ff1800720c */ /* 0x000fc60003f46270 */
[----:B------:R-:W-:Y:S01]  /*1830*/  @!P0 IMAD.MOV.U32 R4, RZ, RZ, R22 ;  /* 0x000000ffff048224 */ /* 0x000fe200078e0016 */
[----:B0-----:R-:W-:-:S10]  /*1840*/  DMUL R20, R16, UR4 ;  /* 0x0000000410147c28 */ /* 0x001fd40008000000 */
[----:B------:R-:W0:Y:S02]  /*1850*/  F2F.F32.F64 R20, R20 ;  /* 0x0000001400147310 */ /* 0x000e240000301000 */
[----:B0-----:R-:W-:-:S07]  /*1860*/  FSEL R16, -R20, R20, !P2 ;  /* 0x0000001414107208 */ /* 0x001fce0005000100 */
.L_x_26:
[----:B------:R-:W-:Y:S05]  /*1870*/  BSYNC.RECONVERGENT B2 ;  /* 0x0000000000027941 */ /* 0x000fea0003800200 */
.L_x_25:
[----:B------:R-:W-:Y:S01]  /*1880*/  FMUL R29, R18, 0.63661974668502807617 ;  /* 0x3f22f983121d7820 */ /* 0x000fe20000400000 */
[----:B------:R-:W-:Y:S01]  /*1890*/  LOP3.LUT R21, R4, 0x1, RZ, 0xc0, !PT ;  /* 0x0000000104157812 */ /* 0x000fe200078ec0ff */
[----:B------:R-:W-:Y:S02]  /*18a0*/  IMAD.MOV.U32 R20, RZ, RZ, 0x37cbac00 ;  /* 0x37cbac00ff147424 */ /* 0x000fe400078e00ff */
[----:B------:R-:W-:Y:S01]  /*18b0*/  FMUL R17, R16, R16 ;  /* 0x0000001010117220 */ /* 0x000fe20000400000 */
[----:B------:R-:W-:Y:S01]  /*18c0*/  IMAD.MOV.U32 R26, RZ, RZ, 0x3effffff ;  /* 0x3effffffff1a7424 */ /* 0x000fe200078e00ff */
[----:B------:R-:W-:Y:S01]  /*18d0*/  ISETP.NE.U32.AND P0, PT, R21, 0x1, PT ;  /* 0x000000011500780c */ /* 0x000fe20003f05070 */
[----:B------:R-:W0:Y:S01]  /*18e0*/  F2I.NTZ R29, R29 ;  /* 0x0000001d001d7305 */ /* 0x000e220000203100 */
[----:B------:R-:W-:Y:S01]  /*18f0*/  FFMA R22, R17, R20, -0.0013887860113754868507 ;  /* 0xbab607ed11167423 */ /* 0x000fe20000000014 */
[----:B------:R-:W-:Y:S01]  /*1900*/  MOV R21, 0x3d2aaabb ;  /* 0x3d2aaabb00157802 */ /* 0x000fe20000000f00 */
[----:B------:R-:W-:Y:S01]  /*1910*/  BSSY.RECONVERGENT B2, `(.L_x_28) ;  /* 0x0000046000027945 */ /* 0x000fe20003800200 */
[----:B------:R-:W-:-:S02]  /*1920*/  FSEL R26, -R26, -0.16666662693023681641, !P0 ;  /* 0xbe2aaaa81a1a7808 */ /* 0x000fc40004000100 */
[----:B------:R-:W-:Y:S02]  /*1930*/  FSEL R22, R22, -0.00019574658654164522886, !P0 ;  /* 0xb94d415316167808 */ /* 0x000fe40004000000 */
[----:B------:R-:W-:Y:S02]  /*1940*/  FSEL R24, R21, 0.0083327032625675201416, !P0 ;  /* 0x3c0885e415187808 */ /* 0x000fe40004000000 */
[----:B------:R-:W-:-:S03]  /*1950*/  LOP3.LUT P2, RZ, R4, 0x2, RZ, 0xc0, !PT ;  /* 0x0000000204ff7812 */ /* 0x000fc6000784c0ff */
[C---:B------:R-:W-:Y:S01]  /*1960*/  FFMA R24, R17.reuse, R22, R24 ;  /* 0x0000001611187223 */ /* 0x040fe20000000018 */
[----:B------:R-:W-:Y:S02]  /*1970*/  FSEL R22, R16, 1, P0 ;  /* 0x3f80000010167808 */ /* 0x000fe40000000000 */
[----:B0-----:R-:W-:Y:S01]  /*1980*/  I2FP.F32.S32 R23, R29 ;  /* 0x0000001d00177245 */ /* 0x001fe20000201400 */
[C---:B------:R-:W-:Y:S01]  /*1990*/  FFMA R24, R17.reuse, R24, R26 ;  /* 0x0000001811187223 */ /* 0x040fe2000000001a */
[----:B------:R-:W-:Y:S01]  /*19a0*/  FSETP.GE.AND P0, PT, |R18|, 105615, PT ;  /* 0x47ce47801200780b */ /* 0x000fe20003f06200 */
[----:B------:R-:W-:Y:S02]  /*19b0*/  FFMA R17, R17, R22, RZ ;  /* 0x0000001611117223 */ /* 0x000fe400000000ff */
[----:B------:R-:W-:Y:S02]  /*19c0*/  FFMA R4, R23, -1.5707962512969970703, R18 ;  /* 0xbfc90fda17047823 */ /* 0x000fe40000000012 */
[----:B------:R-:W-:Y:S01]  /*19d0*/  FFMA R22, R17, R24, R22 ;  /* 0x0000001811167223 */ /* 0x000fe20000000016 */
[----:B------:R-:W-:-:S02]  /*19e0*/  IMAD.MOV.U32 R24, RZ, RZ, R29 ;  /* 0x000000ffff187224 */ /* 0x000fc400078e001d */
[----:B------:R-:W-:Y:S01]  /*19f0*/  FFMA R4, R23, -7.5497894158615963534e-08, R4 ;  /* 0xb3a2216817047823 */ /* 0x000fe20000000004 */
[----:B------:R-:W-:-:S03]  /*1a00*/  @P2 FADD R22, RZ, -R22 ;  /* 0x80000016ff162221 */ /* 0x000fc60000000000 */
[----:B------:R-:W-:-:S04]  /*1a10*/  FFMA R23, R23, -5.3903029534742383927e-15, R4 ;  /* 0xa7c234c517177823 */ /* 0x000fc80000000004 */
[----:B------:R-:W-:Y:S01]  /*1a20*/  IMAD.MOV.U32 R16, RZ, RZ, R23 ;  /* 0x000000ffff107224 */ /* 0x000fe200078e0017 */
[----:B------:R-:W-:Y:S06]  /*1a30*/  @!P0 BRA `(.L_x_29) ;  /* 0x0000000000cc8947 */ /* 0x000fec0003800000 */
[----:B------:R-:W-:-:S13]  /*1a40*/  FSETP.NEU.AND P2, PT, |R18|, +INF , PT ;  /* 0x7f8000001200780b */ /* 0x000fda0003f4d200 */
[----:B------:R-:W-:Y:S01]  /*1a50*/  @!P2 FMUL R16, RZ, R18 ;  /* 0x00000012ff10a220 */ /* 0x000fe20000400000 */
[----:B------:R-:W-:Y:S01]  /*1a60*/  @!P2 MOV R29, RZ ;  /* 0x000000ff001da202 */ /* 0x000fe20000000f00 */
[----:B------:R-:W-:Y:S06]  /*1a70*/  @!P2 BRA `(.L_x_29) ;  /* 0x0000000000bca947 */ /* 0x000fec0003800000 */
[----:B------:R-:W-:Y:S01]  /*1a80*/  IMAD.SHL.U32 R25, R18, 0x100, RZ ;  /* 0x0000010012197824 */ /* 0x000fe200078e00ff */
[----:B------:R-:W-:Y:S01]  /*1a90*/  UMOV UR4, URZ ;  /* 0x000000ff00047c82 */ /* 0x000fe20008000000 */
[----:B------:R-:W-:Y:S02]  /*1aa0*/  IMAD.MOV.U32 R4, RZ, RZ, RZ ;  /* 0x000000ffff047224 */ /* 0x000fe400078e00ff */
[----:B------:R-:W-:Y:S01]  /*1ab0*/  IMAD.MOV.U32 R27, RZ, RZ, RZ ;  /* 0x000000ffff1b7224 */ /* 0x000fe200078e00ff */
[----:B------:R-:W-:-:S07]  /*1ac0*/  LOP3.LUT R25, R25, 0x80000000, RZ, 0xfc, !PT ;  /* 0x8000000019197812 */ /* 0x000fce00078efcff */
.L_x_30:
[----:B0-----:R-:W0:Y:S02]  /*1ad0*/  LDC.64 R16, c[0x4][RZ] ;  /* 0x01000000ff107b82 */ /* 0x001e240000000a00 */
[----:B0-----:R-:W-:-:S05]  /*1ae0*/  IMAD.WIDE.U32 R28, R27, 0x4, R16 ;  /* 0x000000041b1c7825 */ /* 0x001fca00078e0010 */
[----:B------:R-:W2:Y:S01]  /*1af0*/  LDG.E.CONSTANT R16, desc[UR6][R28.64] ;  /* 0x000000061c107981 */ /* 0x000ea2000c1e9900 */
[C---:B------:R-:W-:Y:S01]  /*1b00*/  LEA R26, R27.reuse, R1, 0x2 ;  /* 0x000000011b1a7211 */ /* 0x040fe200078e10ff */
[----:B------:R-:W-:-:S05]  /*1b10*/  VIADD R27, R27, 0x1 ;  /* 0x000000011b1b7836 */ /* 0x000fca0000000000 */
[----:B------:R-:W-:Y:S01]  /*1b20*/  ISETP.NE.AND P2, PT, R27, 0x6, PT ;  /* 0x000000061b00780c */ /* 0x000fe20003f45270 */
[----:B--2---:R-:W-:-:S03]  /*1b30*/  IMAD.WIDE.U32 R16, R16, R25, RZ ;  /* 0x0000001910107225 */ /* 0x004fc600078e00ff */
[----:B------:R-:W-:-:S04]  /*1b40*/  IADD3 R16, P3, PT, R16, R4, RZ ;  /* 0x0000000410107210 */ /* 0x000fc80007f7e0ff */
[----:B------:R-:W-:Y:S01]  /*1b50*/  IADD3.X R4, PT, PT, R17, UR4, RZ, P3, !PT ;  /* 0x0000000411047c10 */ /* 0x000fe20009ffe4ff */
[----:B------:R0:W-:Y:S04]  /*1b60*/  STL [R26], R16 ;  /* 0x000000101a007387 */ /* 0x0001e80000100800 */
[----:B------:R-:W-:Y:S05]  /*1b70*/  @P2 BRA `(.L_x_30) ;  /* 0xfffffffc00d42947 */ /* 0x000fea000383ffff */
[----:B0-----:R-:W-:Y:S01]  /*1b80*/  SHF.R.U32.HI R26, RZ, 0x17, R18 ;  /* 0x00000017ff1a7819 */ /* 0x001fe20000011612 */
        /* <DEDUP_REMOVED lines=15> */
[C-C-:B------:R-:W-:Y:S01]  /*1c80*/  SHF.L.W.U32.HI R29, R16.reuse, 0x2, R25.reuse ;  /* 0x00000002101d7819 */ /* 0x140fe20000010e19 */
[----:B------:R-:W-:Y:S01]  /*1c90*/  IMAD.SHL.U32 R16, R16, 0x4, RZ ;  /* 0x0000000410107824 */ /* 0x000fe200078e00ff */
[----:B0-----:R-:W-:Y:S02]  /*1ca0*/  SHF.R.U32.HI R4, RZ, 0x1e, R25 ;  /* 0x0000001eff047819 */ /* 0x001fe40000011619 */
[----:B------:R-:W-:-:S02]  /*1cb0*/  SHF.R.S32.HI R17, RZ, 0x1f, R29 ;  /* 0x0000001fff117819 */ /* 0x000fc4000001141d */
[----:B------:R-:W-:Y:S02]  /*1cc0*/  LOP3.LUT R25, R29, R18, RZ, 0x3c, !PT ;  /* 0x000000121d197212 */ /* 0x000fe400078e3cff */
[C---:B------:R-:W-:Y:S02]  /*1cd0*/  LOP3.LUT R16, R17.reuse, R16, RZ, 0x3c, !PT ;  /* 0x0000001011107212 */ /* 0x040fe400078e3cff */
[----:B------:R-:W-:Y:S02]  /*1ce0*/  LOP3.LUT R17, R17, R29, RZ, 0x3c, !PT ;  /* 0x0000001d11117212 */ /* 0x000fe400078e3cff */
[----:B------:R-:W-:Y:S02]  /*1cf0*/  LEA.HI R29, R29, R4, RZ, 0x1 ;  /* 0x000000041d1d7211 */ /* 0x000fe400078f08ff */
[----:B------:R-:W-:Y:S02]  /*1d00*/  ISETP.GE.AND P3, PT, R25, RZ, PT ;  /* 0x000000ff1900720c */ /* 0x000fe40003f66270 */
[----:B------:R-:W0:Y:S01]  /*1d10*/  I2F.F64.S64 R16, R16 ;  /* 0x0000001000107312 */ /* 0x000e220000301c00 */
[----:B------:R-:W-:-:S05]  /*1d20*/  IADD3 R4, PT, PT, -R29, RZ, RZ ;  /* 0x000000ff1d047210 */ /* 0x000fca0007ffe1ff */
[----:B------:R-:W-:Y:S01]  /*1d30*/  @!P2 IMAD.MOV.U32 R29, RZ, RZ, R4 ;  /* 0x000000ffff1da224 */ /* 0x000fe200078e0004 */
[----:B0-----:R-:W-:-:S10]  /*1d40*/  DMUL R26, R16, UR4 ;  /* 0x00000004101a7c28 */ /* 0x001fd40008000000 */
[----:B------:R-:W0:Y:S02]  /*1d50*/  F2F.F32.F64 R26, R26 ;  /* 0x0000001a001a7310 */ /* 0x000e240000301000 */
[----:B0-----:R-:W-:-:S07]  /*1d60*/  FSEL R16, -R26, R26, !P3 ;  /* 0x0000001a1a107208 */ /* 0x001fce0005800100 */
.L_x_29:
[----:B------:R-:W-:Y:S05]  /*1d70*/  BSYNC.RECONVERGENT B2 ;  /* 0x0000000000027941 */ /* 0x000fea0003800200 */
.L_x_28:
[C---:B------:R-:W-:Y:S01]  /*1d80*/  LOP3.LUT R4, R29.reuse, 0x1, RZ, 0xc0, !PT ;  /* 0x000000011d047812 */ /* 0x040fe200078ec0ff */
[----:B------:R-:W-:Y:S01]  /*1d90*/  FMUL R17, R16, R16 ;  /* 0x0000001010117220 */ /* 0x000fe20000400000 */
[----:B------:R-:W-:Y:S01]  /*1da0*/  VIADD R25, R29, 0x1 ;  /* 0x000000011d197836 */ /* 0x000fe20000000000 */
[----:B------:R-:W-:Y:S01]  /*1db0*/  BSSY.RECONVERGENT B2, `(.L_x_31) ;  /* 0x0000042000027945 */ /* 0x000fe20003800200 */
[----:B------:R-:W-:Y:S01]  /*1dc0*/  ISETP.NE.U32.AND P2, PT, R4, 0x1, PT ;  /* 0x000000010400780c */ /* 0x000fe20003f45070 */
[----:B------:R-:W-:Y:S02]  /*1dd0*/  FFMA R4, R17, R20, -0.0013887860113754868507 ;  /* 0xbab607ed11047423 */ /* 0x000fe40000000014 */
[----:B------:R-:W-:Y:S02]  /*1de0*/  LOP3.LUT P3, RZ, R25, 0x2, RZ, 0xc0, !PT ;  /* 0x0000000219ff7812 */ /* 0x000fe4000786c0ff */
[----:B------:R-:W-:Y:S02]  /*1df0*/  FSEL R28, R21, 0.0083327032625675201416, P2 ;  /* 0x3c0885e4151c7808 */ /* 0x000fe40001000000 */
[----:B------:R-:W-:Y:S01]  /*1e00*/  FSEL R26, R4, -0.00019574658654164522886, P2 ;  /* 0xb94d4153041a7808 */ /* 0x000fe20001000000 */
[----:B------:R-:W-:Y:S01]  /*1e10*/  IMAD.MOV.U32 R4, RZ, RZ, 0x3effffff ;  /* 0x3effffffff047424 */ /* 0x000fe200078e00ff */
[----:B------:R-:W-:-:S03]  /*1e20*/  FSEL R16, R16, 1, !P2 ;  /* 0x3f80000010107808 */ /* 0x000fc60005000000 */
[----:B------:R-:W-:Y:S01]  /*1e30*/  FFMA R26, R17, R26, R28 ;  /* 0x0000001a111a7223 */ /* 0x000fe2000000001c */
[----:B------:R-:W-:-:S05]  /*1e40*/  FSEL R25, -R4, -0.16666662693023681641, P2 ;  /* 0xbe2aaaa804197808 */ /* 0x000fca0001000100 */
[C---:B------:R-:W-:Y:S01]  /*1e50*/  FFMA R25, R17.reuse, R26, R25 ;  /* 0x0000001a11197223 */ /* 0x040fe20000000019 */
[----:B------:R-:W-:-:S04]  /*1e60*/  FFMA R17, R17, R16, RZ ;  /* 0x0000001011117223 */ /* 0x000fc800000000ff */
[----:B------:R-:W-:-:S04]  /*1e70*/  FFMA R17, R17, R25, R16 ;  /* 0x0000001911117223 */ /* 0x000fc80000000010 */
[----:B------:R-:W-:-:S04]  /*1e80*/  @P3 FADD R17, RZ, -R17 ;  /* 0x80000011ff113221 */ /* 0x000fc80000000000 */
[----:B------:R-:W-:Y:S01]  /*1e90*/  FMUL R22, R22, R17 ;  /* 0x0000001116167220 */ /* 0x000fe20000400000 */
[----:B------:R-:W-:Y:S06]  /*1ea0*/  @!P0 BRA `(.L_x_32) ;  /* 0x0000000000c88947 */ /* 0x000fec0003800000 */
[----:B------:R-:W-:-:S13]  /*1eb0*/  FSETP.NEU.AND P0, PT, |R18|, +INF , PT ;  /* 0x7f8000001200780b */ /* 0x000fda0003f0d200 */
[----:B------:R-:W-:Y:S01]  /*1ec0*/  @!P0 FMUL R23, RZ, R18 ;  /* 0x00000012ff178220 */ /* 0x000fe20000400000 */
[----:B------:R-:W-:Y:S01]  /*1ed0*/  @!P0 MOV R24, RZ ;  /* 0x000000ff00188202 */ /* 0x000fe20000000f00 */
[----:B------:R-:W-:Y:S06]  /*1ee0*/  @!P0 BRA `(.L_x_32) ;  /* 0x0000000000b88947 */ /* 0x000fec0003800000 */
[----:B------:R-:W-:Y:S01]  /*1ef0*/  IMAD.SHL.U32 R23, R18, 0x100, RZ ;  /* 0x0000010012177824 */ /* 0x000fe200078e00ff */
[----:B------:R-:W-:Y:S01]  /*1f00*/  CS2R R26, SRZ ;  /* 0x00000000001a7805 */ /* 0x000fe2000001ff00 */
[----:B------:R-:W-:-:S03]  /*1f10*/  UMOV UR4, URZ ;  /* 0x000000ff00047c82 */ /* 0x000fc60008000000 */
[----:B------:R-:W-:-:S07]  /*1f20*/  LOP3.LUT R23, R23, 0x80000000, RZ, 0xfc, !PT ;  /* 0x8000000017177812 */ /* 0x000fce00078efcff */
.L_x_33:
[----:B0-----:R-:W0:Y:S02]  /*1f30*/  LDC.64 R16, c[0x4][RZ] ;  /* 0x01000000ff107b82 */ /* 0x001e240000000a00 */
[----:B0-----:R-:W-:-:S05]  /*1f40*/  IMAD.WIDE.U32 R24, R27, 0x4, R16 ;  /* 0x000000041b187825 */ /* 0x001fca00078e0010 */
[----:B------:R-:W2:Y:S01]  /*1f50*/  LDG.E.CONSTANT R16, desc[UR6][R24.64] ;  /* 0x0000000618107981 */ /* 0x000ea2000c1e9900 */
[C---:B------:R-:W-:Y:S02]  /*1f60*/  IMAD R28, R27.reuse, 0x4, R1 ;  /* 0x000000041b1c7824 */ /* 0x040fe400078e0201 */
[----:B------:R-:W-:-:S05]  /*1f70*/  VIADD R27, R27, 0x1 ;  /* 0x000000011b1b7836 */ /* 0x000fca0000000000 */
[----:B------:R-:W-:Y:S01]  /*1f80*/  ISETP.NE.AND P0, PT, R27, 0x6, PT ;  /* 0x000000061b00780c */ /* 0x000fe20003f05270 */
[----:B--2---:R-:W-:-:S03]  /*1f90*/  IMAD.WIDE.U32 R16, R16, R23, RZ ;  /* 0x0000001710107225 */ /* 0x004fc600078e00ff */
[----:B------:R-:W-:-:S04]  /*1fa0*/  IADD3 R29, P2, PT, R16, R26, RZ ;  /* 0x0000001a101d7210 */ /* 0x000fc80007f5e0ff */
[----:B------:R-:W-:Y:S01]  /*1fb0*/  IADD3.X R26, PT, PT, R17, UR4, RZ, P2, !PT ;  /* 0x00000004111a7c10 */ /* 0x000fe200097fe4ff */
[----:B------:R0:W-:Y:S04]  /*1fc0*/  STL [R28], R29 ;  /* 0x0000001d1c007387 */ /* 0x0001e80000100800 */
[----:B------:R-:W-:Y:S05]  /*1fd0*/  @P0 BRA `(.L_x_33) ;  /* 0xfffffffc00d40947 */ /* 0x000fea000383ffff */
[----:B------:R-:W-:Y:S01]  /*1fe0*/  SHF.R.U32.HI R24, RZ, 0x17, R18 ;  /* 0x00000017ff187819 */ /* 0x000fe20000011612 */
[----:B------:R1:W-:Y:S03]  /*1ff0*/  STL [R1+0x18], R26 ;  /* 0x0000181a01007387 */ /* 0x0003e60000100800 */
[C---:B------:R-:W-:Y:S02]  /*2000*/  LOP3.LUT R16, R24.reuse, 0xe0, RZ, 0xc0, !PT ;  /* 0x000000e018107812 */ /* 0x040fe400078ec0ff */
[----:B------:R-:W-:Y:S02]  /*2010*/  LOP3.LUT P0, RZ, R24, 0x1f, RZ, 0xc0, !PT ;  /* 0x0000001f18ff7812 */ /* 0x000fe4000780c0ff */
[----:B------:R-:W-:-:S04]  /*2020*/  IADD3 R16, PT, PT, R16, -0x80, RZ ;  /* 0xffffff8010107810 */ /* 0x000fc80007ffe0ff */
[----:B------:R-:W-:-:S05]  /*2030*/  SHF.R.U32.HI R16, RZ, 0x5, R16 ;  /* 0x00000005ff107819 */ /* 0x000fca0000011610 */
[----:B------:R-:W-:-:S05]  /*2040*/  IMAD R27, R16, -0x4, R1 ;  /* 0xfffffffc101b7824 */ /* 0x000fca00078e0201 */
[----:B------:R-:W2:Y:S04]  /*2050*/  LDL R23, [R27+0x18] ;  /* 0x000018001b177983 */ /* 0x000ea80000100800 */
[----:B------:R-:W2:Y:S04]  /*2060*/  LDL R16, [R27+0x14] ;  /* 0x000014001b107983 */ /* 0x000ea80000100800 */
[----:B------:R-:W3:Y:S01]  /*2070*/  @P0 LDL R17, [R27+0x10] ;  /* 0x000010001b110983 */ /* 0x000ee20000100800 */
[----:B------:R-:W-:Y:S01]  /*2080*/  LOP3.LUT R24, R24, 0x1f, RZ, 0xc0, !PT ;  /* 0x0000001f18187812 */ /* 0x000fe200078ec0ff */
[----:B------:R-:W-:Y:S01]  /*2090*/  UMOV UR4, 0x54442d19 ;  /* 0x54442d1900047882 */ /* 0x000fe20000000000 */
[----:B------:R-:W-:Y:S01]  /*20a0*/  UMOV UR5, 0x3bf921fb ;  /* 0x3bf921fb00057882 */ /* 0x000fe20000000000 */
[----:B------:R-:W-:-:S02]  /*20b0*/  ISETP.GE.AND P2, PT, R18, RZ, PT ;  /* 0x000000ff1200720c */ /* 0x000fc40003f46270 */
[-C--:B--2---:R-:W-:Y:S02]  /*20c0*/  @P0 SHF.L.W.U32.HI R23, R16, R24.reuse, R23 ;  /* 0x0000001810170219 */ /* 0x084fe40000010e17 */
[----:B---3--:R-:W-:Y:S02]  /*20d0*/  @P0 SHF.L.W.U32.HI R16, R17, R24, R16 ;  /* 0x0000001811100219 */ /* 0x008fe40000010e10 */
[--C-:B------:R-:W-:Y:S02]  /*20e0*/  SHF.R.U32.HI R24, RZ, 0x1e, R23.reuse ;  /* 0x0000001eff187819 */ /* 0x100fe40000011617 */
[C---:B------:R-:W-:Y:S01]  /*20f0*/  SHF.L.W.U32.HI R25, R16.reuse, 0x2, R23 ;  /* 0x0000000210197819 */ /* 0x040fe20000010e17 */
[----:B------:R-:W-:-:S03]  /*2100*/  IMAD.SHL.U32 R16, R16, 0x4, RZ ;  /* 0x0000000410107824 */ /* 0x000fc600078e00ff */
[----:B------:R-:W-:Y:S02]  /*2110*/  SHF.R.S32.HI R17, RZ, 0x1f, R25 ;  /* 0x0000001fff117819 */ /* 0x000fe40000011419 */
[----:B------:R-:W-:Y:S02]  /*2120*/  LOP3.LUT R18, R25, R18, RZ, 0x3c, !PT ;  /* 0x0000001219127212 */ /* 0x000fe400078e3cff */
[C---:B------:R-:W-:Y:S02]  /*2130*/  LOP3.LUT R16, R17.reuse, R16, RZ, 0x3c, !PT ;  /* 0x0000001011107212 */ /* 0x040fe400078e3cff */
[----:B------:R-:W-:Y:S02]  /*2140*/  LOP3.LUT R17, R17, R25, RZ, 0x3c, !PT ;  /* 0x0000001911117212 */ /* 0x000fe400078e3cff */
[----:B------:R-:W-:Y:S02]  /*2150*/  LEA.HI R24, R25, R24, RZ, 0x1 ;  /* 0x0000001819187211 */ /* 0x000fe400078f08ff */
[----:B------:R-:W-:-:S02]  /*2160*/  ISETP.GE.AND P0, PT, R18, RZ, PT ;  /* 0x000000ff1200720c */ /* 0x000fc40003f06270 */
[----:B------:R-:W1:Y:S01]  /*2170*/  I2F.F64.S64 R16, R16 ;  /* 0x0000001000107312 */ /* 0x000e620000301c00 */
[----:B------:R-:W-:-:S04]  /*2180*/  IMAD.MOV R18, RZ, RZ, -R24 ;  /* 0x000000ffff127224 */ /* 0x000fc800078e0a18 */
[----:B------:R-:W-:Y:S01]  /*2190*/  @!P2 IMAD.MOV.U32 R24, RZ, RZ, R18 ;  /* 0x000000ffff18a224 */ /* 0x000fe200078e0012 */
[----:B-1----:R-:W-:-:S10]  /*21a0*/  DMUL R26, R16, UR4 ;  /* 0x00000004101a7c28 */ /* 0x002fd40008000000 */
[----:B------:R-:W1:Y:S02]  /*21b0*/  F2F.F32.F64 R26, R26 ;  /* 0x0000001a001a7310 */ /* 0x000e640000301000 */
[----:B-1----:R-:W-:-:S07]  /*21c0*/  FSEL R23, -R26, R26, !P0 ;  /* 0x0000001a1a177208 */ /* 0x002fce0004000100 */
.L_x_32:
[----:B------:R-:W-:Y:S05]  /*21d0*/  BSYNC.RECONVERGENT B2 ;  /* 0x0000000000027941 */ /* 0x000fea0003800200 */
.L_x_31:
[----:B------:R-:W-:Y:S01]  /*21e0*/  FMUL R17, R23, R23 ;  /* 0x0000001717117220 */ /* 0x000fe20000400000 */
[C---:B------:R-:W-:Y:S01]  /*21f0*/  LOP3.LUT R18, R24.reuse, 0x1, RZ, 0xc0, !PT ;  /* 0x0000000118127812 */ /* 0x040fe200078ec0ff */
[----:B------:R-:W-:Y:S01]  /*2200*/  BSSY.RECONVERGENT B2, `(.L_x_34) ;  /* 0x0000043000027945 */ /* 0x000fe20003800200 */
[----:B------:R-:W-:Y:S01]  /*2210*/  LOP3.LUT P2, RZ, R24, 0x2, RZ, 0xc0, !PT ;  /* 0x0000000218ff7812 */ /* 0x000fe2000784c0ff */
[----:B------:R-:W-:Y:S01]  /*2220*/  FFMA R16, R17, R20, -0.0013887860113754868507 ;  /* 0xbab607ed11107423 */ /* 0x000fe20000000014 */
[----:B------:R-:W-:-:S04]  /*2230*/  ISETP.NE.U32.AND P0, PT, R18, 0x1, PT ;  /* 0x000000011200780c */ /* 0x000fc80003f05070 */
[----:B------:R-:W-:Y:S02]  /*2240*/  FSEL R16, R16, -0.00019574658654164522886, !P0 ;  /* 0xb94d415310107808 */ /* 0x000fe40004000000 */
[----:B------:R-:W-:Y:S02]  /*2250*/  FSEL R26, R21, 0.0083327032625675201416, !P0 ;  /* 0x3c0885e4151a7808 */ /* 0x000fe40004000000 */
[----:B------:R-:W-:Y:S02]  /*2260*/  FSEL R18, R23, 1, P0 ;  /* 0x3f80000017127808 */ /* 0x000fe40000000000 */
[----:B------:R-:W-:Y:S01]  /*2270*/  FSEL R25, -R4, -0.16666662693023681641, !P0 ;  /* 0xbe2aaaa804197808 */ /* 0x000fe20004000100 */
[C---:B------:R-:W-:Y:S01]  /*2280*/  FFMA R16, R17.reuse, R16, R26 ;  /* 0x0000001011107223 */ /* 0x040fe2000000001a */
[----:B------:R-:W-:Y:S01]  /*2290*/  MOV R26, R19 ;  /* 0x00000013001a7202 */ /* 0x000fe20000000f00 */
[C---:B------:R-:W-:Y:S02]  /*22a0*/  FFMA R23, R17.reuse, R18, RZ ;  /* 0x0000001211177223 */ /* 0x040fe400000000ff */
[----:B------:R-:W-:-:S04]  /*22b0*/  FFMA R16, R17, R16, R25 ;  /* 0x0000001011107223 */ /* 0x000fc80000000019 */
[----:B------:R-:W-:Y:S01]  /*22c0*/  FFMA R18, R23, R16, R18 ;  /* 0x0000001017127223 */ /* 0x000fe20000000012 */
[----:B------:R-:W-:-:S03]  /*22d0*/  IMAD.MOV.U32 R16, RZ, RZ, R12 ;  /* 0x000000ffff107224 */ /* 0x000fc600078e000c */
[----:B------:R-:W-:Y:S01]  /*22e0*/  @P2 FADD R18, RZ, -R18 ;  /* 0x80000012ff122221 */ /* 0x000fe20000000000 */
[----:B------:R-:W-:Y:S06]  /*22f0*/  @!P1 BRA `(.L_x_35) ;  /* 0x0000000000cc9947 */ /* 0x000fec0003800000 */
[----:B------:R-:W-:-:S13]  /*2300*/  FSETP.NEU.AND P0, PT, |R11|, +INF , PT ;  /* 0x7f8000000b00780b */ /* 0x000fda0003f0d200 */
[----:B------:R-:W-:Y:S01]  /*2310*/  @!P0 FMUL R16, RZ, R11 ;  /* 0x0000000bff108220 */ /* 0x000fe20000400000 */
[----:B------:R-:W-:Y:S01]  /*2320*/  @!P0 IMAD.MOV.U32 R26, RZ, RZ, RZ ;  /* 0x000000ffff1a8224 */ /* 0x000fe200078e00ff */
[----:B------:R-:W-:Y:S06]  /*2330*/  @!P0 BRA `(.L_x_35) ;  /* 0x0000000000bc8947 */ /* 0x000fec0003800000 */
[----:B------:R-:W-:Y:S02]  /*2340*/  IMAD.SHL.U32 R23, R11, 0x100, RZ ;  /* 0x000001000b177824 */ /* 0x000fe400078e00ff */
[----:B------:R-:W-:Y:S02]  /*2350*/  HFMA2 R27, -RZ, RZ, 0, 0 ;  /* 0x00000000ff1b7431 */ /* 0x000fe400000001ff */
[----:B0-----:R-:W-:Y:S01]  /*2360*/  IMAD.MOV.U32 R29, RZ, RZ, RZ ;  /* 0x000000ffff1d7224 */ /* 0x001fe200078e00ff */
[----:B------:R-:W-:Y:S01]  /*2370*/  UMOV UR4, URZ ;  /* 0x000000ff00047c82 */ /* 0x000fe20008000000 */
[----:B------:R-:W-:-:S07]  /*2380*/  LOP3.LUT R23, R23, 0x80000000, RZ, 0xfc, !PT ;  /* 0x8000000017177812 */ /* 0x000fce00078efcff */
.L_x_36:
        /* <DEDUP_REMOVED lines=13> */
[C---:B0-----:R-:W-:Y:S02]  /*2460*/  LOP3.LUT R16, R24.reuse, 0xe0, RZ, 0xc0, !PT ;  /* 0x000000e018107812 */ /* 0x041fe400078ec0ff */
        /* <DEDUP_REMOVED lines=12> */
[----:B---3--:R-:W-:-:S04]  /*2530*/  @P0 SHF.L.W.U32.HI R16, R17, R24, R16 ;  /* 0x0000001811100219 */ /* 0x008fc80000010e10 */
[C-C-:B------:R-:W-:Y:S01]  /*2540*/  SHF.L.W.U32.HI R26, R16.reuse, 0x2, R23.reuse ;  /* 0x00000002101a7819 */ /* 0x140fe20000010e17 */
[----:B------:R-:W-:Y:S01]  /*2550*/  IMAD.SHL.U32 R16, R16, 0x4, RZ ;  /* 0x0000000410107824 */ /* 0x000fe200078e00ff */
[----:B------:R-:W-:Y:S02]  /*2560*/  SHF.R.U32.HI R23, RZ, 0x1e, R23 ;  /* 0x0000001eff177819 */ /* 0x000fe40000011617 */
[----:B------:R-:W-:Y:S02]  /*2570*/  SHF.R.S32.HI R17, RZ, 0x1f, R26 ;  /* 0x0000001fff117819 */ /* 0x000fe4000001141a */
[----:B-1----:R-:W-:Y:S02]  /*2580*/  LOP3.LUT R27, R26, R11, RZ, 0x3c, !PT ;  /* 0x0000000b1a1b7212 */ /* 0x002fe400078e3cff */
[C---:B------:R-:W-:Y:S02]  /*2590*/  LOP3.LUT R16, R17.reuse, R16, RZ, 0x3c, !PT ;  /* 0x0000001011107212 */ /* 0x040fe400078e3cff */
[----:B------:R-:W-:-:S02]  /*25a0*/  LOP3.LUT R17, R17, R26, RZ, 0x3c, !PT ;  /* 0x0000001a11117212 */ /* 0x000fc400078e3cff */
[----:B------:R-:W-:Y:S02]  /*25b0*/  LEA.HI R26, R26, R23, RZ, 0x1 ;  /* 0x000000171a1a7211 */ /* 0x000fe400078f08ff */
[----:B------:R-:W-:Y:S02]  /*25c0*/  ISETP.GE.AND P0, PT, R27, RZ, PT ;  /* 0x000000ff1b00720c */ /* 0x000fe40003f06270 */
[----:B------:R-:W0:Y:S01]  /*25d0*/  I2F.F64.S64 R16, R16 ;  /* 0x0000001000107312 */ /* 0x000e220000301c00 */
[----:B------:R-:W-:-:S04]  /*25e0*/  IMAD.MOV R23, RZ, RZ, -R26 ;  /* 0x000000ffff177224 */ /* 0x000fc800078e0a1a */
[----:B------:R-:W-:Y:S01]  /*25f0*/  @!P2 IMAD.MOV.U32 R26, RZ, RZ, R23 ;  /* 0x000000ffff1aa224 */ /* 0x000fe200078e0017 */
[----:B0-----:R-:W-:-:S10]  /*2600*/  DMUL R24, R16, UR4 ;  /* 0x0000000410187c28 */ /* 0x001fd40008000000 */
[----:B------:R-:W0:Y:S02]  /*2610*/  F2F.F32.F64 R24, R24 ;  /* 0x0000001800187310 */ /* 0x000e240000301000 */
[----:B0-----:R-:W-:-:S07]  /*2620*/  FSEL R16, -R24, R24, !P0 ;  /* 0x0000001818107208 */ /* 0x001fce0004000100 */
.L_x_35:
[----:B------:R-:W-:Y:S05]  /*2630*/  BSYNC.RECONVERGENT B2 ;  /* 0x0000000000027941 */ /* 0x000fea0003800200 */
.L_x_34:
[----:B------:R-:W-:Y:S01]  /*2640*/  FMUL R17, R16, R16 ;  /* 0x0000001010117220 */ /* 0x000fe20000400000 */
[C---:B------:R-:W-:Y:S01]  /*2650*/  LOP3.LUT R24, R26.reuse, 0x1, RZ, 0xc0, !PT ;  /* 0x000000011a187812 */ /* 0x040fe200078ec0ff */
[----:B------:R-:W-:Y:S01]  /*2660*/  BSSY.RECONVERGENT B2, `(.L_x_37) ;  /* 0x0000042000027945 */ /* 0x000fe20003800200 */
[----:B------:R-:W-:Y:S01]  /*2670*/  LOP3.LUT P2, RZ, R26, 0x2, RZ, 0xc0, !PT ;  /* 0x000000021aff7812 */ /* 0x000fe2000784c0ff */
[----:B------:R-:W-:Y:S01]  /*2680*/  FFMA R23, R17, R20, -0.0013887860113754868507 ;  /* 0xbab607ed11177423 */ /* 0x000fe20000000014 */
[----:B------:R-:W-:-:S04]  /*2690*/  ISETP.NE.U32.AND P0, PT, R24, 0x1, PT ;  /* 0x000000011800780c */ /* 0x000fc80003f05070 */
[----:B------:R-:W-:Y:S02]  /*26a0*/  FSEL R24, R23, -0.00019574658654164522886, !P0 ;  /* 0xb94d415317187808 */ /* 0x000fe40004000000 */
[----:B0-----:R-:W-:Y:S02]  /*26b0*/  FSEL R28, R21, 0.0083327032625675201416, !P0 ;  /* 0x3c0885e4151c7808 */ /* 0x001fe40004000000 */
[----:B------:R-:W-:Y:S02]  /*26c0*/  FSEL R16, R16, 1, P0 ;  /* 0x3f80000010107808 */ /* 0x000fe40000000000 */
[----:B------:R-:W-:Y:S01]  /*26d0*/  FSEL R25, -R4, -0.16666662693023681641, !P0 ;  /* 0xbe2aaaa804197808 */ /* 0x000fe20004000100 */
[C---:B------:R-:W-:Y:S02]  /*26e0*/  FFMA R24, R17.reuse, R24, R28 ;  /* 0x0000001811187223 */ /* 0x040fe4000000001c */
[C---:B------:R-:W-:Y:S02]  /*26f0*/  FFMA R23, R17.reuse, R16, RZ ;  /* 0x0000001011177223 */ /* 0x040fe400000000ff */
[----:B------:R-:W-:-:S04]  /*2700*/  FFMA R24, R17, R24, R25 ;  /* 0x0000001811187223 */ /* 0x000fc80000000019 */
        /* <DEDUP_REMOVED lines=13> */
.L_x_39:
        /* <DEDUP_REMOVED lines=27> */
[--C-:B-1----:R-:W-:Y:S02]  /*2990*/  SHF.R.U32.HI R19, RZ, 0x1e, R12.reuse ;  /* 0x0000001eff137819 */ /* 0x102fe4000001160c */
[C---:B0-----:R-:W-:Y:S01]  /*29a0*/  SHF.L.W.U32.HI R26, R17.reuse, 0x2, R12 ;  /* 0x00000002111a7819 */ /* 0x041fe20000010e0c */
[----:B------:R-:W-:-:S03]  /*29b0*/  IMAD.SHL.U32 R17, R17, 0x4, RZ ;  /* 0x0000000411117824 */ /* 0x000fc600078e00ff */
[----:B------:R-:W-:Y:S02]  /*29c0*/  SHF.R.S32.HI R23, RZ, 0x1f, R26 ;  /* 0x0000001fff177819 */ /* 0x000fe4000001141a */
[C---:B------:R-:W-:Y:S02]  /*29d0*/  LOP3.LUT R11, R26.reuse, R11, RZ, 0x3c, !PT ;  /* 0x0000000b1a0b7212 */ /* 0x040fe400078e3cff */
[C---:B------:R-:W-:Y:S02]  /*29e0*/  LOP3.LUT R16, R23.reuse, R17, RZ, 0x3c, !PT ;  /* 0x0000001117107212 */ /* 0x040fe400078e3cff */
[----:B------:R-:W-:Y:S02]  /*29f0*/  LOP3.LUT R17, R23, R26, RZ, 0x3c, !PT ;  /* 0x0000001a17117212 */ /* 0x000fe400078e3cff */
[----:B------:R-:W-:Y:S02]  /*2a00*/  LEA.HI R19, R26, R19, RZ, 0x1 ;  /* 0x000000131a137211 */ /* 0x000fe400078f08ff */
[----:B------:R-:W-:-:S02]  /*2a10*/  ISETP.GE.AND P0, PT, R11, RZ, PT ;  /* 0x000000ff0b00720c */ /* 0x000fc40003f06270 */
[----:B------:R-:W0:Y:S01]  /*2a20*/  I2F.F64.S64 R16, R16 ;  /* 0x0000001000107312 */ /* 0x000e220000301c00 */
[----:B------:R-:W-:-:S05]  /*2a30*/  IADD3 R11, PT, PT, -R19, RZ, RZ ;  /* 0x000000ff130b7210 */ /* 0x000fca0007ffe1ff */
[----:B------:R-:W-:Y:S01]  /*2a40*/  @!P1 IMAD.MOV.U32 R19, RZ, RZ, R11 ;  /* 0x000000ffff139224 */ /* 0x000fe200078e000b */
[----:B0-----:R-:W-:-:S10]  /*2a50*/  DMUL R24, R16, UR4 ;  /* 0x0000000410187c28 */ /* 0x001fd40008000000 */
[----:B------:R-:W0:Y:S02]  /*2a60*/  F2F.F32.F64 R24, R24 ;  /* 0x0000001800187310 */ /* 0x000e240000301000 */
[----:B0-----:R-:W-:-:S07]  /*2a70*/  FSEL R12, -R24, R24, !P0 ;  /* 0x00000018180c7208 */ /* 0x001fce0004000100 */
.L_x_38:
[----:B------:R-:W-:Y:S05]  /*2a80*/  BSYNC.RECONVERGENT B2 ;  /* 0x0000000000027941 */ /* 0x000fea0003800200 */
.L_x_37:
[----:B------:R-:W-:Y:S01]  /*2a90*/  FMUL R11, R12, R12 ;  /* 0x0000000c0c0b7220 */ /* 0x000fe20000400000 */
[C---:B------:R-:W-:Y:S01]  /*2aa0*/  LOP3.LUT R16, R19.reuse, 0x1, RZ, 0xc0, !PT ;  /* 0x0000000113107812 */ /* 0x040fe200078ec0ff */
[----:B------:R-:W-:Y:S02]  /*2ab0*/  VIADD R19, R19, 0x1 ;  /* 0x0000000113137836 */ /* 0x000fe40000000000 */
[----:B------:R-:W-:Y:S01]  /*2ac0*/  FFMA R20, R11, R20, -0.0013887860113754868507 ;  /* 0xbab607ed0b147423 */ /* 0x000fe20000000014 */
[----:B------:R-:W-:Y:S01]  /*2ad0*/  ISETP.NE.U32.AND P0, PT, R16, 0x1, PT ;  /* 0x000000011000780c */ /* 0x000fe20003f05070 */
[----:B------:R-:W-:Y:S01]  /*2ae0*/  VIADD R9, R9, 0x1 ;  /* 0x0000000109097836 */ /* 0x000fe20000000000 */
[----:B------:R-:W-:Y:S02]  /*2af0*/  LOP3.LUT P1, RZ, R19, 0x2, RZ, 0xc0, !PT ;  /* 0x0000000213ff7812 */ /* 0x000fe4000782c0ff */
[----:B------:R-:W-:Y:S02]  /*2b00*/  FSEL R16, R21, 0.0083327032625675201416, P0 ;  /* 0x3c0885e415107808 */ /* 0x000fe40000000000 */
[----:B------:R-:W-:-:S02]  /*2b10*/  FSEL R20, R20, -0.00019574658654164522886, P0 ;  /* 0xb94d415314147808 */ /* 0x000fc40000000000 */
[----:B------:R-:W-:Y:S02]  /*2b20*/  FSEL R12, R12, 1, !P0 ;  /* 0x3f8000000c0c7808 */ /* 0x000fe40004000000 */
[----:B------:R-:W-:Y:S01]  /*2b30*/  FSEL R19, -R4, -0.16666662693023681641, P0 ;  /* 0xbe2aaaa804137808 */ /* 0x000fe20000000100 */
[----:B------:R-:W-:Y:S01]  /*2b40*/  FFMA R16, R11, R20, R16 ;  /* 0x000000140b107223 */ /* 0x000fe20000000010 */
[----:B------:R-:W-:Y:S01]  /*2b50*/  ISETP.NE.AND P0, PT, R9, 0x4, PT ;  /* 0x000000040900780c */ /* 0x000fe20003f05270 */
[C---:B------:R-:W-:Y:S02]  /*2b60*/  FFMA R17, R11.reuse, R12, RZ ;  /* 0x0000000c0b117223 */ /* 0x040fe400000000ff */
[----:B------:R-:W-:Y:S01]  /*2b70*/  FFMA R16, R11, R16, R19 ;  /* 0x000000100b107223 */ /* 0x000fe20000000013 */
[----:B------:R-:W-:Y:S01]  /*2b80*/  FFMA R11, R7, R5, -5 ;  /* 0xc0a00000070b7423 */ /* 0x000fe20000000005 */
[-C--:B------:R-:W-:Y:S02]  /*2b90*/  FFMA R19, R2, R7.reuse, RZ ;  /* 0x0000000702137223 */ /* 0x080fe400000000ff */
[----:B------:R-:W-:Y:S01]  /*2ba0*/  FFMA R12, R17, R16, R12 ;  /* 0x00000010110c7223 */ /* 0x000fe2000000000c */
[----:B------:R-:W-:Y:S01]  /*2bb0*/  FFMA R17, R0, R7, RZ ;  /* 0x0000000700117223 */ /* 0x000fe200000000ff */
[----:B------:R-:W-:-:S02]  /*2bc0*/  FFMA R22, R22, R13, R11 ;  /* 0x0000000d16167223 */ /* 0x000fc4000000000b */
[----:B------:R-:W-:Y:S01]  /*2bd0*/  @P1 FADD R12, RZ, -R12 ;  /* 0x8000000cff0c1221 */ /* 0x000fe20000000000 */
[----:B------:R-:W-:-:S03]  /*2be0*/  FFMA R17, R18, R13, R17 ;  /* 0x0000000d12117223 */ /* 0x000fc60000000011 */
[----:B------:R-:W-:Y:S01]  /*2bf0*/  FFMA R13, R12, R13, R19 ;  /* 0x0000000d0c0d7223 */ /* 0x000fe20000000013 */
[----:B------:R-:W-:Y:S06]  /*2c00*/  @P0 BRA `(.L_x_40) ;  /* 0xffffffd800b40947 */ /* 0x000fec000383ffff */
.L_x_16:
[----:B------:R-:W-:Y:S05]  /*2c10*/  BSYNC.RECONVERGENT B0 ;  /* 0x0000000000007941 */ /* 0x000fea0003800200 */
.L_x_12:
[C---:B------:R-:W-:Y:S01]  /*2c20*/  FMUL R9, R10.reuse, 8388608 ;  /* 0x4b0000000a097820 */ /* 0x040fe20000400000 */
[----:B------:R-:W-:Y:S01]  /*2c30*/  FSETP.GEU.AND P0, PT, R10, 1.175494350822287508e-38, PT ;  /* 0x008000000a00780b */ /* 0x000fe20003f0e000 */
[----:B------:R-:W-:Y:S01]  /*2c40*/  IMAD.MOV.U32 R12, RZ, RZ, 0x3e055027 ;  /* 0x3e055027ff0c7424 */ /* 0x000fe200078e00ff */
[----:B------:R-:W0:Y:S01]  /*2c50*/  F2F.F64.F32 R20, R8 ;  /* 0x0000000800147310 */ /* 0x000e220000201800 */
[----:B------:R-:W-:Y:S01]  /*2c60*/  BSSY.RECONVERGENT B0, `(.L_x_41) ;  /* 0x000002f000007945 */ /* 0x000fe20003800200 */
[----:B------:R-:W-:Y:S02]  /*2c70*/  FSEL R4, R9, R10, !P0 ;  /* 0x0000000a09047208 */ /* 0x000fe40004000000 */
[----:B------:R-:W-:Y:S02]  /*2c80*/  FSEL R11, RZ, -23, P0 ;  /* 0xc1b80000ff0b7808 */ /* 0x000fe40000000000 */
[C---:B------:R-:W-:Y:S02]  /*2c90*/  IADD3 R9, PT, PT, R4.reuse, -0x3f2aaaab, RZ ;  /* 0xc0d5555504097810 */ /* 0x040fe40007ffe0ff */
[----:B------:R-:W-:-:S02]  /*2ca0*/  ISETP.GT.U32.AND P0, PT, R4, 0x7f7fffff, PT ;  /* 0x7f7fffff0400780c */ /* 0x000fc40003f04070 */
[----:B------:R-:W-:-:S05]  /*2cb0*/  LOP3.LUT R17, R9, 0xff800000, RZ, 0xc0, !PT ;  /* 0xff80000009117812 */ /* 0x000fca00078ec0ff */
[----:B------:R-:W-:Y:S01]  /*2cc0*/  IMAD.IADD R9, R4, 0x1, -R17 ;  /* 0x0000000104097824 */ /* 0x000fe200078e0a11 */
[----:B0-----:R-:W0:Y:S03]  /*2cd0*/  MUFU.RCP64H R13, R21 ;  /* 0x00000015000d7308 */ /* 0x001e260000001800 */
[----:B------:R-:W-:-:S04]  /*2ce0*/  FADD R9, R9, -1 ;  /* 0xbf80000009097421 */ /* 0x000fc80000000000 */
[----:B------:R-:W-:-:S04]  /*2cf0*/  FFMA R12, R9, -R12, 0.14084610342979431152 ;  /* 0x3e1039f6090c7423 */ /* 0x000fc8000000080c */
[----:B------:R-:W-:-:S04]  /*2d00*/  FFMA R12, R9, R12, -0.12148627638816833496 ;  /* 0xbdf8cdcc090c7423 */ /* 0x000fc8000000000c */
[----:B------:R-:W-:-:S04]  /*2d10*/  FFMA R12, R9, R12, 0.13980610668659210205 ;  /* 0x3e0f2955090c7423 */ /* 0x000fc8000000000c */
[----:B------:R-:W-:-:S04]  /*2d20*/  FFMA R12, R9, R12, -0.16684235632419586182 ;  /* 0xbe2ad8b9090c7423 */ /* 0x000fc8000000000c */
[----:B------:R-:W-:-:S04]  /*2d30*/  FFMA R12, R9, R12, 0.20012299716472625732 ;  /* 0x3e4ced0b090c7423 */ /* 0x000fc8000000000c */
[----:B------:R-:W-:-:S04]  /*2d40*/  FFMA R12, R9, R12, -0.24999669194221496582 ;  /* 0xbe7fff22090c7423 */ /* 0x000fc8000000000c */
[----:B------:R-:W-:-:S04]  /*2d50*/  FFMA R12, R9, R12, 0.33333182334899902344 ;  /* 0x3eaaaa78090c7423 */ /* 0x000fc8000000000c */
[C---:B------:R-:W-:Y:S01]  /*2d60*/  FFMA R16, R9.reuse, R12, -0.5 ;  /* 0xbf00000009107423 */ /* 0x040fe2000000000c */
[----:B------:R-:W-:Y:S01]  /*2d70*/  I2FP.F32.S32 R12, R17 ;  /* 0x00000011000c7245 */ /* 0x000fe20000201400 */
[----:B------:R-:W-:Y:S02]  /*2d80*/  IMAD.MOV.U32 R17, RZ, RZ, 0x7f800000 ;  /* 0x7f800000ff117424 */ /* 0x000fe400078e00ff */
[C---:B------:R-:W-:Y:S02]  /*2d90*/  FMUL R16, R9.reuse, R16 ;  /* 0x0000001009107220 */ /* 0x040fe40000400000 */
[----:B------:R-:W-:Y:S01]  /*2da0*/  FFMA R11, R12, 1.1920928955078125e-07, R11 ;  /* 0x340000000c0b7823 */ /* 0x000fe2000000000b */
[----:B------:R-:W-:Y:S01]  /*2db0*/  MOV R12, 0x1 ;  /* 0x00000001000c7802 */ /* 0x000fe20000000f00 */
[----:B------:R-:W-:-:S04]  /*2dc0*/  FFMA R16, R9, R16, R9 ;  /* 0x0000001009107223 */ /* 0x000fc80000000009 */
[----:B------:R-:W-:Y:S01]  /*2dd0*/  FFMA R11, R11, 0.69314718246459960938, R16 ;  /* 0x3f3172180b0b7823 */ /* 0x000fe20000000010 */
[----:B0-----:R-:W-:Y:S01]  /*2de0*/  DFMA R8, -R20, R12, 1 ;  /* 0x3ff000001408742b */ /* 0x001fe2000000010c */
[C---:B------:R-:W-:Y:S01]  /*2df0*/  @P0 FFMA R11, R4.reuse, R17, +INF ;  /* 0x7f800000040b0423 */ /* 0x040fe20000000011 */
[----:B------:R-:W-:-:S04]  /*2e00*/  FSETP.NEU.AND P0, PT, R4, RZ, PT ;  /* 0x000000ff0400720b */ /* 0x000fc80003f0d000 */
[----:B------:R-:W-:Y:S02]  /*2e10*/  FSEL R11, R11, -INF , P0 ;  /* 0xff8000000b0b7808 */ /* 0x000fe40000000000 */
[----:B------:R-:W-:Y:S02]  /*2e20*/  DFMA R16, R8, R8, R8 ;  /* 0x000000080810722b */ /* 0x000fe40000000008 */
[----:B------:R-:W0:Y:S06]  /*2e30*/  F2F.F64.F32 R8, R11 ;  /* 0x0000000b00087310 */ /* 0x000e2c0000201800 */
[----:B------:R-:W-:-:S02]  /*2e40*/  DFMA R16, R12, R16, R12 ;  /* 0x000000100c10722b */ /* 0x000fc4000000000c */
[----:B------:R-:W1:Y:S06]  /*2e50*/  F2F.F64.F32 R12, R10 ;  /* 0x0000000a000c7310 */ /* 0x000e6c0000201800 */
[----:B------:R-:W-:Y:S02]  /*2e60*/  DFMA R18, -R20, R16, 1 ;  /* 0x3ff000001412742b */ /* 0x000fe40000000110 */
[----:B0-----:R-:W-:-:S06]  /*2e70*/  DMUL R8, R8, 0.5 ;  /* 0x3fe0000008087828 */ /* 0x001fcc0000000000 */
[----:B------:R-:W-:Y:S02]  /*2e80*/  DFMA R18, R16, R18, R16 ;  /* 0x000000121012722b */ /* 0x000fe40000000010 */
[----:B-1----:R-:W-:-:S08]  /*2e90*/  DMUL R12, R8, R12 ;  /* 0x0000000c080c7228 */ /* 0x002fd00000000000 */
[----:B------:R-:W-:Y:S02]  /*2ea0*/  DMUL R8, R12, R18 ;  /* 0x000000120c087228 */ /* 0x000fe40000000000 */
[----:B------:R-:W-:-:S06]  /*2eb0*/  FSETP.GEU.AND P1, PT, |R13|, 6.5827683646048100446e-37, PT ;  /* 0x036000000d00780b */ /* 0x000fcc0003f2e200 */
[----:B------:R-:W-:-:S08]  /*2ec0*/  DFMA R16, -R20, R8, R12 ;  /* 0x000000081410722b */ /* 0x000fd0000000010c */
[----:B------:R-:W-:-:S10]  /*2ed0*/  DFMA R8, R18, R16, R8 ;  /* 0x000000101208722b */ /* 0x000fd40000000008 */
[----:B------:R-:W-:-:S05]  /*2ee0*/  FFMA R4, RZ, R21, R9 ;  /* 0x00000015ff047223 */ /* 0x000fca0000000009 */
[----:B------:R-:W-:-:S13]  /*2ef0*/  FSETP.GT.AND P0, PT, |R4|, 1.469367938527859385e-39, PT ;  /* 0x001000000400780b */ /* 0x000fda0003f04200 */
[----:B------:R-:W-:Y:S05]  /*2f00*/  @P0 BRA P1, `(.L_x_42) ;  /* 0x0000000000100947 */ /* 0x000fea0000800000 */
[----:B------:R-:W-:-:S07]  /*2f10*/  MOV R4, 0x2f30 ;  /* 0x00002f3000047802 */ /* 0x000fce0000000f00 */
[----:B------:R-:W-:Y:S05]  /*2f20*/  CALL.REL.NOINC `($__internal_0_$__cuda_sm20_div_rn_f64_full) ;  /* 0x0000000000707944 */ /* 0x000fea0003c00000 */
[----:B------:R-:W-:Y:S02]  /*2f30*/  IMAD.MOV.U32 R8, RZ, RZ, R18 ;  /* 0x000000ffff087224 */ /* 0x000fe400078e0012 */
[----:B------:R-:W-:-:S07]  /*2f40*/  IMAD.MOV.U32 R9, RZ, RZ, R19 ;  /* 0x000000ffff097224 */ /* 0x000fce00078e0013 */
.L_x_42:
[----:B------:R-:W-:Y:S05]  /*2f50*/  BSYNC.RECONVERGENT B0 ;  /* 0x0000000000007941 */ /* 0x000fea0003800200 */
.L_x_41:
[----:B------:R-:W0:Y:S02]  /*2f60*/  F2F.F32.F64 R8, R8 ;  /* 0x0000000800087310 */ /* 0x000e240000301000 */
[C---:B0-----:R-:W-:Y:S01]  /*2f70*/  FSETP.GEU.AND P0, PT, R8.reuse, 0.0020000000949949026108, PT ;  /* 0x3b03126f0800780b */ /* 0x041fe20003f0e000 */
[----:B------:R-:W-:-:S12]  /*2f80*/  FADD R7, R8, R7 ;  /* 0x0000000708077221 */ /* 0x000fd80000000000 */
[----:B------:R-:W-:Y:S05]  /*2f90*/  @!P0 BRA `(.L_x_43) ;  /* 0x0000000000108947 */ /* 0x000fea0003800000 */
[----:B------:R-:W-:-:S05]  /*2fa0*/  VIADD R6, R6, 0x1 ;  /* 0x0000000106067836 */ /* 0x000fca0000000000 */
[----:B------:R-:W-:-:S13]  /*2fb0*/  ISETP.NE.AND P0, PT, R6, 0x40, PT ;  /* 0x000000400600780c */ /* 0x000fda0003f05270 */
[----:B------:R-:W-:Y:S05]  /*2fc0*/  @P0 BRA `(.L_x_44) ;  /* 0xffffffd400ac0947 */ /* 0x000fea000383ffff */
[----:B------:R-:W-:-:S07]  /*2fd0*/  MOV R6, 0x40 ;  /* 0x0000004000067802 */ /* 0x000fce0000000f00 */
.L_x_43:
[----:B------:R-:W-:Y:S05]  /*2fe0*/  BSYNC.RECONVERGENT B1 ;  /* 0x0000000000017941 */ /* 0x000fea0003800200 */
.L_x_11:
[----:B------:R-:W0:Y:S01]  /*2ff0*/  LDCU.64 UR4, c[0x0][0x388] ;  /* 0x00007100ff0477ac */ /* 0x000e220008000a00 */
[----:B------:R-:W1:Y:S01]  /*3000*/  LDC.64 R4, c[0x0][0x380] ;  /* 0x0000e000ff047b82 */ /* 0x000e620000000a00 */
[----:B------:R-:W-:Y:S01]  /*3010*/  IMAD.MOV.U32 R15, RZ, RZ, RZ ;  /* 0x000000ffff0f7224 */ /* 0x000fe200078e00ff */
[----:B------:R-:W-:Y:S01]  /*3020*/  I2FP.F32.U32 R6, R6 ;  /* 0x0000000600067245 */ /* 0x000fe20000201000 */
[----:B------:R-:W-:-:S04]  /*3030*/  IMAD.MOV.U32 R7, RZ, RZ, 0x3c800000 ;  /* 0x3c800000ff077424 */ /* 0x000fc800078e00ff */
[----:B------:R-:W-:Y:S01]  /*3040*/  FFMA R6, R6, -R7, 1 ;  /* 0x3f80000006067423 */ /* 0x000fe20000000807 */
[----:B0-----:R-:W-:-:S04]  /*3050*/  IMAD.WIDE.U32 R14, R3, UR4, R14 ;  /* 0x00000004030e7c25 */ /* 0x001fc8000f8e000e */
[----:B------:R-:W-:Y:S02]  /*3060*/  IMAD R0, R3, UR5, R15 ;  /* 0x0000000503007c24 */ /* 0x000fe4000f8e020f */
[----:B-1----:R-:W-:-:S04]  /*3070*/  IMAD.WIDE.U32 R2, R14, 0xc, R4 ;  /* 0x0000000c0e027825 */ /* 0x002fc800078e0004 */
[----:B------:R-:W-:-:S04]  /*3080*/  IMAD R5, R0, 0xc, RZ ;  /* 0x0000000c00057824 */ /* 0x000fc800078e02ff */
[----:B------:R-:W-:Y:S02]  /*3090*/  IMAD.IADD R3, R3, 0x1, R5 ;  /* 0x0000000103037824 */ /* 0x000fe400078e0205 */
[----:B------:R-:W-:-:S05]  /*30a0*/  FMUL R5, R6, 255 ;  /* 0x437f000006057820 */ /* 0x000fca0000400000 */
[----:B------:R-:W-:Y:S04]  /*30b0*/  STG.E desc[UR6][R2.64], R5 ;  /* 0x0000000502007986 */ /* 0x000fe8000c101906 */
[----:B------:R-:W-:Y:S04]  /*30c0*/  STG.E desc[UR6][R2.64+0x4], R5 ;  /* 0x0000040502007986 */ /* 0x000fe8000c101906 */
[----:B------:R-:W-:Y:S01]  /*30d0*/  STG.E desc[UR6][R2.64+0x8], R5 ;  /* 0x0000080502007986 */ /* 0x000fe2000c101906 */
[----:B------:R-:W-:Y:S05]  /*30e0*/  EXIT ;  /* 0x000000000000794d */ /* 0x000fea0003800000 */
        .weak           $__internal_0_$__cuda_sm20_div_rn_f64_full
        .type           $__internal_0_$__cuda_sm20_div_rn_f64_full,@function
        .size           $__internal_0_$__cuda_sm20_div_rn_f64_full,($__internal_1_$__cuda_sm20_rcp_rn_f32_slowpath - $__internal_0_$__cuda_sm20_div_rn_f64_full)
$__internal_0_$__cuda_sm20_div_rn_f64_full:
[C---:B------:R-:W-:Y:S01]  /*30f0*/  FSETP.GEU.AND P0, PT, |R21|.reuse, 1.469367938527859385e-39, PT ;  /* 0x001000001500780b */ /* 0x040fe20003f0e200 */
[----:B------:R-:W-:Y:S01]  /*3100*/  IMAD.MOV.U32 R11, RZ, RZ, R21 ;  /* 0x000000ffff0b7224 */ /* 0x000fe200078e0015 */
[----:B------:R-:W-:Y:S01]  /*3110*/  LOP3.LUT R8, R21, 0x800fffff, RZ, 0xc0, !PT ;  /* 0x800fffff15087812 */ /* 0x000fe200078ec0ff */
[----:B------:R-:W-:Y:S01]  /*3120*/  IMAD.MOV.U32 R25, RZ, RZ, 0x1ca00000 ;  /* 0x1ca00000ff197424 */ /* 0x000fe200078e00ff */
[----:B------:R-:W-:Y:S01]  /*3130*/  MOV R10, R20 ;  /* 0x00000014000a7202 */ /* 0x000fe20000000f00 */
[----:B------:R-:W-:Y:S01]  /*3140*/  BSSY.RECONVERGENT B2, `(.L_x_45) ;  /* 0x0000054000027945 */ /* 0x000fe20003800200 */
[----:B------:R-:W-:Y:S01]  /*3150*/  LOP3.LUT R9, R8, 0x3ff00000, RZ, 0xfc, !PT ;  /* 0x3ff0000008097812 */ /* 0x000fe200078efcff */
[----:B------:R-:W-:Y:S01]  /*3160*/  IMAD.MOV.U32 R8, RZ, RZ, R20 ;  /* 0x000000ffff087224 */ /* 0x000fe200078e0014 */
[----:B------:R-:W-:Y:S02]  /*3170*/  FSETP.GEU.AND P2, PT, |R13|, 1.469367938527859385e-39, PT ;  /* 0x001000000d00780b */ /* 0x000fe40003f4e200 */
[----:B------:R-:W-:-:S02]  /*3180*/  MOV R16, 0x1 ;  /* 0x0000000100107802 */ /* 0x000fc40000000f00 */
[----:B------:R-:W-:Y:S01]  /*3190*/  LOP3.LUT R24, R13, 0x7ff00000, RZ, 0xc0, !PT ;  /* 0x7ff000000d187812 */ /* 0x000fe200078ec0ff */
[----:B------:R-:W-:Y:S01]  /*31a0*/  @!P0 DMUL R8, R10, 8.98846567431157953865e+307 ;  /* 0x7fe000000a088828 */ /* 0x000fe20000000000 */
[----:B------:R-:W-:-:S03]  /*31b0*/  LOP3.LUT R27, R21, 0x7ff00000, RZ, 0xc0, !PT ;  /* 0x7ff00000151b7812 */ /* 0x000fc600078ec0ff */
[----:B------:R-:W-:Y:S01]  /*31c0*/  IMAD.MOV.U32 R26, RZ, RZ, R24 ;  /* 0x000000ffff1a7224 */ /* 0x000fe200078e0018 */
[C---:B------:R-:W-:Y:S01]  /*31d0*/  ISETP.GE.U32.AND P1, PT, R24.reuse, R27, PT ;  /* 0x0000001b1800720c */ /* 0x040fe20003f26070 */
[----:B------:R-:W0:Y:S02]  /*31e0*/  MUFU.RCP64H R17, R9 ;  /* 0x0000000900117308 */ /* 0x000e240000001800 */
[----:B------:R-:W-:Y:S02]  /*31f0*/  @!P2 LOP3.LUT R23, R11, 0x7ff00000, RZ, 0xc0, !PT ;  /* 0x7ff000000b17a812 */ /* 0x000fe400078ec0ff */
[----:B------:R-:W-:Y:S02]  /*3200*/  @!P2 MOV R20, RZ ;  /* 0x000000ff0014a202 */ /* 0x000fe40000000f00 */
[----:B------:R-:W-:Y:S02]  /*3210*/  @!P2 ISETP.GE.U32.AND P3, PT, R24, R23, PT ;  /* 0x000000171800a20c */ /* 0x000fe40003f66070 */
[----:B------:R-:W-:-:S02]  /*3220*/  @!P0 LOP3.LUT R27, R9, 0x7ff00000, RZ, 0xc0, !PT ;  /* 0x7ff00000091b8812 */ /* 0x000fc400078ec0ff */
[----:B------:R-:W-:Y:S02]  /*3230*/  @!P2 SEL R21, R25, 0x63400000, !P3 ;  /* 0x634000001915a807 */ /* 0x000fe40005800000 */
[----:B------:R-:W-:Y:S02]  /*3240*/  IADD3 R28, PT, PT, R27, -0x1, RZ ;  /* 0xffffffff1b1c7810 */ /* 0x000fe40007ffe0ff */
[----:B------:R-:W-:Y:S01]  /*3250*/  @!P2 LOP3.LUT R21, R21, 0x80000000, R13, 0xf8, !PT ;  /* 0x800000001515a812 */ /* 0x000fe200078ef80d */
[----:B0-----:R-:W-:-:S03]  /*3260*/  DFMA R18, R16, -R8, 1 ;  /* 0x3ff000001012742b */ /* 0x001fc60000000808 */
[----:B------:R-:W-:-:S05]  /*3270*/  @!P2 LOP3.LUT R21, R21, 0x100000, RZ, 0xfc, !PT ;  /* 0x001000001515a812 */ /* 0x000fca00078efcff */
[----:B------:R-:W-:-:S08]  /*3280*/  DFMA R18, R18, R18, R18 ;  /* 0x000000121212722b */ /* 0x000fd00000000012 */
[----:B------:R-:W-:Y:S01]  /*3290*/  DFMA R18, R16, R18, R16 ;  /* 0x000000121012722b */ /* 0x000fe20000000010 */
[----:B------:R-:W-:Y:S01]  /*32a0*/  SEL R17, R25, 0x63400000, !P1 ;  /* 0x6340000019117807 */ /* 0x000fe20004800000 */
[----:B------:R-:W-:-:S03]  /*32b0*/  IMAD.MOV.U32 R16, RZ, RZ, R12 ;  /* 0x000000ffff107224 */ /* 0x000fc600078e000c */
[----:B------:R-:W-:-:S03]  /*32c0*/  LOP3.LUT R17, R17, 0x800fffff, R13, 0xf8, !PT ;  /* 0x800fffff11117812 */ /* 0x000fc600078ef80d */
[----:B------:R-:W-:-:S03]  /*32d0*/  DFMA R22, R18, -R8, 1 ;  /* 0x3ff000001216742b */ /* 0x000fc60000000808 */
[----:B------:R-:W-:-:S05]  /*32e0*/  @!P2 DFMA R16, R16, 2, -R20 ;  /* 0x400000001010a82b */ /* 0x000fca0000000814 */
[----:B------:R-:W-:-:S05]  /*32f0*/  DFMA R22, R18, R22, R18 ;  /* 0x000000161216722b */ /* 0x000fca0000000012 */
[----:B------:R-:W-:-:S03]  /*3300*/  @!P2 LOP3.LUT R26, R17, 0x7ff00000, RZ, 0xc0, !PT ;  /* 0x7ff00000111aa812 */ /* 0x000fc600078ec0ff */
[----:B------:R-:W-:Y:S02]  /*3310*/  DMUL R18, R22, R16 ;  /* 0x0000001016127228 */ /* 0x000fe40000000000 */
[----:B------:R-:W-:-:S05]  /*3320*/  VIADD R20, R26, 0xffffffff ;  /* 0xffffffff1a147836 */ /* 0x000fca0000000000 */
[----:B------:R-:W-:Y:S01]  /*3330*/  ISETP.GT.U32.AND P0, PT, R20, 0x7feffffe, PT ;  /* 0x7feffffe1400780c */ /* 0x000fe20003f04070 */
[----:B------:R-:W-:-:S03]  /*3340*/  DFMA R20, R18, -R8, R16 ;  /* 0x800000081214722b */ /* 0x000fc60000000010 */
[----:B------:R-:W-:-:S05]  /*3350*/  ISETP.GT.U32.OR P0, PT, R28, 0x7feffffe, P0 ;  /* 0x7feffffe1c00780c */ /* 0x000fca0000704470 */
[----:B------:R-:W-:-:S08]  /*3360*/  DFMA R20, R22, R20, R18 ;  /* 0x000000141614722b */ /* 0x000fd00000000012 */
[----:B------:R-:W-:Y:S05]  /*3370*/  @P0 BRA `(.L_x_46) ;  /* 0x00000000006c0947 */ /* 0x000fea0003800000 */
[----:B------:R-:W-:-:S04]  /*3380*/  LOP3.LUT R13, R11, 0x7ff00000, RZ, 0xc0, !PT ;  /* 0x7ff000000b0d7812 */ /* 0x000fc800078ec0ff */
[CC--:B------:R-:W-:Y:S02]  /*3390*/  VIADDMNMX R12, R24.reuse, -R13.reuse, 0xb9600000, !PT ;  /* 0xb9600000180c7446 */ /* 0x0c0fe4000780090d */
[----:B------:R-:W-:Y:S02]  /*33a0*/  ISETP.GE.U32.AND P0, PT, R24, R13, PT ;  /* 0x0000000d1800720c */ /* 0x000fe40003f06070 */
[----:B------:R-:W-:Y:S02]  /*33b0*/  VIMNMX R12, PT, PT, R12, 0x46a00000, PT ;  /* 0x46a000000c0c7848 */ /* 0x000fe40003fe0100 */
[----:B------:R-:W-:-:S05]  /*33c0*/  SEL R25, R25, 0x63400000, !P0 ;  /* 0x6340000019197807 */ /* 0x000fca0004000000 */
[----:B------:R-:W-:Y:S01]  /*33d0*/  IMAD.IADD R22, R12, 0x1, -R25 ;  /* 0x000000010c167824 */ /* 0x000fe200078e0a19 */
[----:B------:R-:W-:-:S03]  /*33e0*/  MOV R12, RZ ;  /* 0x000000ff000c7202 */ /* 0x000fc60000000f00 */
[----:B------:R-:W-:-:S06]  /*33f0*/  VIADD R13, R22, 0x7fe00000 ;  /* 0x7fe00000160d7836 */ /* 0x000fcc0000000000 */
[----:B------:R-:W-:-:S10]  /*3400*/  DMUL R18, R20, R12 ;  /* 0x0000000c14127228 */ /* 0x000fd40000000000 */
[----:B------:R-:W-:-:S13]  /*3410*/  FSETP.GTU.AND P0, PT, |R19|, 1.469367938527859385e-39, PT ;  /* 0x001000001300780b */ /* 0x000fda0003f0c200 */
[----:B------:R-:W-:Y:S05]  /*3420*/  @P0 BRA `(.L_x_47) ;  /* 0x0000000000940947 */ /* 0x000fea0003800000 */
[----:B------:R-:W-:Y:S01]  /*3430*/  DFMA R8, R20, -R8, R16 ;  /* 0x800000081408722b */ /* 0x000fe20000000010 */
[----:B------:R-:W-:-:S09]  /*3440*/  IMAD.MOV.U32 R12, RZ, RZ, RZ ;  /* 0x000000ffff0c7224 */ /* 0x000fd200078e00ff */
[C---:B------:R-:W-:Y:S02]  /*3450*/  FSETP.NEU.AND P0, PT, R9.reuse, RZ, PT ;  /* 0x000000ff0900720b */ /* 0x040fe40003f0d000 */
[----:B------:R-:W-:-:S04]  /*3460*/  LOP3.LUT R11, R9, 0x80000000, R11, 0x48, !PT ;  /* 0x80000000090b7812 */ /* 0x000fc800078e480b */
[----:B------:R-:W-:-:S07]  /*3470*/  LOP3.LUT R13, R11, R13, RZ, 0xfc, !PT ;  /* 0x0000000d0b0d7212 */ /* 0x000fce00078efcff */
[----:B------:R-:W-:Y:S05]  /*3480*/  @!P0 BRA `(.L_x_47) ;  /* 0x00000000007c8947 */ /* 0x000fea0003800000 */
[----:B------:R-:W-:Y:S01]  /*3490*/  IMAD.MOV R9, RZ, RZ, -R22 ;  /* 0x000000ffff097224 */ /* 0x000fe200078e0a16 */
[----:B------:R-:W-:Y:S01]  /*34a0*/  MOV R8, RZ ;  /* 0x000000ff00087202 */ /* 0x000fe20000000f00 */
[----:B------:R-:W-:-:S05]  /*34b0*/  DMUL.RP R12, R20, R12 ;  /* 0x0000000c140c7228 */ /* 0x000fca0000008000 */
[----:B------:R-:W-:-:S05]  /*34c0*/  DFMA R8, R18, -R8, R20 ;  /* 0x800000081208722b */ /* 0x000fca0000000014 */
[----:B------:R-:W-:Y:S02]  /*34d0*/  LOP3.LUT R11, R13, R11, RZ, 0x3c, !PT ;  /* 0x0000000b0d0b7212 */ /* 0x000fe400078e3cff */
[----:B------:R-:W-:-:S04]  /*34e0*/  IADD3 R8, PT, PT, -R22, -0x43300000, RZ ;  /* 0xbcd0000016087810 */ /* 0x000fc80007ffe1ff */
[----:B------:R-:W-:-:S04]  /*34f0*/  FSETP.NEU.AND P0, PT, |R9|, R8, PT ;  /* 0x000000080900720b */ /* 0x000fc80003f0d200 */
[----:B------:R-:W-:Y:S02]  /*3500*/  FSEL R18, R12, R18, !P0 ;  /* 0x000000120c127208 */ /* 0x000fe40004000000 */
[----:B------:R-:W-:Y:S01]  /*3510*/  FSEL R19, R11, R19, !P0 ;  /* 0x000000130b137208 */ /* 0x000fe20004000000 */
[----:B------:R-:W-:Y:S06]  /*3520*/  BRA `(.L_x_47) ;  /* 0x0000000000547947 */ /* 0x000fec0003800000 */
.L_x_46:
[----:B------:R-:W-:-:S14]  /*3530*/  DSETP.NAN.AND P0, PT, R12, R12, PT ;  /* 0x0000000c0c00722a */ /* 0x000fdc0003f08000 */
[----:B------:R-:W-:Y:S05]  /*3540*/  @P0 BRA `(.L_x_48) ;  /* 0x0000000000440947 */ /* 0x000fea0003800000 */
[----:B------:R-:W-:-:S14]  /*3550*/  DSETP.NAN.AND P0, PT, R10, R10, PT ;  /* 0x0000000a0a00722a */ /* 0x000fdc0003f08000 */
[----:B------:R-:W-:Y:S05]  /*3560*/  @P0 BRA `(.L_x_49) ;  /* 0x0000000000300947 */ /* 0x000fea0003800000 */
[----:B------:R-:W-:Y:S01]  /*3570*/  ISETP.NE.AND P0, PT, R26, R27, PT ;  /* 0x0000001b1a00720c */ /* 0x000fe20003f05270 */
[----:B------:R-:W-:Y:S02]  /*3580*/  IMAD.MOV.U32 R18, RZ, RZ, 0x0 ;  /* 0x00000000ff127424 */ /* 0x000fe400078e00ff */
[----:B------:R-:W-:-:S10]  /*3590*/  IMAD.MOV.U32 R19, RZ, RZ, -0x80000 ;  /* 0xfff80000ff137424 */ /* 0x000fd400078e00ff */
[----:B------:R-:W-:Y:S05]  /*35a0*/  @!P0 BRA `(.L_x_47) ;  /* 0x0000000000348947 */ /* 0x000fea0003800000 */
[----:B------:R-:W-:Y:S02]  /*35b0*/  ISETP.NE.AND P0, PT, R26, 0x7ff00000, PT ;  /* 0x7ff000001a00780c */ /* 0x000fe40003f05270 */
[----:B------:R-:W-:Y:S02]  /*35c0*/  LOP3.LUT R19, R13, 0x80000000, R11, 0x48, !PT ;  /* 0x800000000d137812 */ /* 0x000fe400078e480b */
[----:B------:R-:W-:-:S13]  /*35d0*/  ISETP.EQ.OR P0, PT, R27, RZ, !P0 ;  /* 0x000000ff1b00720c */ /* 0x000fda0004702670 */
[----:B------:R-:W-:Y:S02]  /*35e0*/  @P0 LOP3.LUT R8, R19, 0x7ff00000, RZ, 0xfc, !PT ;  /* 0x7ff0000013080812 */ /* 0x000fe400078efcff */
[----:B------:R-:W-:Y:S01]  /*35f0*/  @!P0 MOV R18, RZ ;  /* 0x000000ff00128202 */ /* 0x000fe20000000f00 */
[----:B------:R-:W-:Y:S02]  /*3600*/  @P0 IMAD.MOV.U32 R18, RZ, RZ, RZ ;  /* 0x000000ffff120224 */ /* 0x000fe400078e00ff */
[----:B------:R-:W-:Y:S01]  /*3610*/  @P0 IMAD.MOV.U32 R19, RZ, RZ, R8 ;  /* 0x000000ffff130224 */ /* 0x000fe200078e0008 */
[----:B------:R-:W-:Y:S06]  /*3620*/  BRA `(.L_x_47) ;  /* 0x0000000000147947 */ /* 0x000fec0003800000 */
.L_x_49:
[----:B------:R-:W-:Y:S02]  /*3630*/  LOP3.LUT R19, R11, 0x80000, RZ, 0xfc, !PT ;  /* 0x000800000b137812 */ /* 0x000fe400078efcff */
[----:B------:R-:W-:Y:S01]  /*3640*/  MOV R18, R10 ;  /* 0x0000000a00127202 */ /* 0x000fe20000000f00 */
[----:B------:R-:W-:Y:S06]  /*3650*/  BRA `(.L_x_47) ;  /* 0x0000000000087947 */ /* 0x000fec0003800000 */
.L_x_48:
[----:B------:R-:W-:Y:S01]  /*3660*/  LOP3.LUT R19, R13, 0x80000, RZ, 0xfc, !PT ;  /* 0x000800000d137812 */ /* 0x000fe200078efcff */
[----:B------:R-:W-:-:S07]  /*3670*/  IMAD.MOV.U32 R18, RZ, RZ, R12 ;  /* 0x000000ffff127224 */ /* 0x000fce00078e000c */
.L_x_47:
[----:B------:R-:W-:Y:S05]  /*3680*/  BSYNC.RECONVERGENT B2 ;  /* 0x0000000000027941 */ /* 0x000fea0003800200 */
.L_x_45:
[----:B------:R-:W-:Y:S02]  /*3690*/  HFMA2 R9, -RZ, RZ, 0, 0 ;  /* 0x00000000ff097431 */ /* 0x000fe400000001ff */
[----:B------:R-:W-:-:S04]  /*36a0*/  IMAD.MOV.U32 R8, RZ, RZ, R4 ;  /* 0x000000ffff087224 */ /* 0x000fc800078e0004 */
[----:B------:R-:W-:Y:S05]  /*36b0*/  RET.REL.NODEC R8 `(_Z6d_mainP6float3mm) ;  /* 0xffffffc808507950 */ /* 0x000fea0003c3ffff */
        .weak           $__internal_1_$__cuda_sm20_rcp_rn_f32_slowpath
        .type           $__internal_1_$__cuda_sm20_rcp_rn_f32_slowpath,@function
        .size           $__internal_1_$__cuda_sm20_rcp_rn_f32_slowpath,($__internal_2_$__cuda_sm20_sqrt_rn_f32_slowpath - $__internal_1_$__cuda_sm20_rcp_rn_f32_slowpath)
$__internal_1_$__cuda_sm20_rcp_rn_f32_slowpath:
[----:B------:R-:W-:Y:S01]  /*36c0*/  IMAD.SHL.U32 R2, R0, 0x2, RZ ;  /* 0x0000000200027824 */ /* 0x000fe200078e00ff */
[----:B------:R-:W-:Y:S04]  /*36d0*/  BSSY.RECONVERGENT B1, `(.L_x_50) ;  /* 0x0000030000017945 */ /* 0x000fe80003800200 */
[----:B------:R-:W-:-:S04]  /*36e0*/  SHF.R.U32.HI R9, RZ, 0x18, R2 ;  /* 0x00000018ff097819 */ /* 0x000fc80000011602 */
[----:B------:R-:W-:-:S13]  /*36f0*/  ISETP.NE.U32.AND P0, PT, R9, RZ, PT ;  /* 0x000000ff0900720c */ /* 0x000fda0003f05070 */
[----:B------:R-:W-:Y:S05]  /*3700*/  @P0 BRA `(.L_x_51) ;  /* 0x0000000000280947 */ /* 0x000fea0003800000 */
[----:B------:R-:W-:-:S05]  /*3710*/  IMAD.SHL.U32 R2, R0, 0x2, RZ ;  /* 0x0000000200027824 */ /* 0x000fca00078e00ff */
[----:B------:R-:W-:-:S13]  /*3720*/  ISETP.NE.AND P0, PT, R2, RZ, PT ;  /* 0x000000ff0200720c */ /* 0x000fda0003f05270 */
[----:B------:R-:W-:Y:S01]  /*3730*/  @P0 FFMA R7, R0, 1.84467440737095516160e+19, RZ ;  /* 0x5f80000000070823 */ /* 0x000fe200000000ff */
[----:B------:R-:W-:Y:S08]  /*3740*/  @!P0 MUFU.RCP R5, R0 ;  /* 0x0000000000058308 */ /* 0x000ff00000001000 */
[----:B------:R-:W0:Y:S02]  /*3750*/  @P0 MUFU.RCP R2, R7 ;  /* 0x0000000700020308 */ /* 0x000e240000001000 */
[----:B0-----:R-:W-:-:S04]  /*3760*/  @P0 FFMA R9, R7, R2, -1 ;  /* 0xbf80000007090423 */ /* 0x001fc80000000002 */
[----:B------:R-:W-:-:S04]  /*3770*/  @P0 FADD.FTZ R9, -R9, -RZ ;  /* 0x800000ff09090221 */ /* 0x000fc80000010100 */
[----:B------:R-:W-:-:S04]  /*3780*/  @P0 FFMA R2, R2, R9, R2 ;  /* 0x0000000902020223 */ /* 0x000fc80000000002 */
[----:B------:R-:W-:Y:S01]  /*3790*/  @P0 FFMA R5, R2, 1.84467440737095516160e+19, RZ ;  /* 0x5f80000002050823 */ /* 0x000fe200000000ff */
[----:B------:R-:W-:Y:S06]  /*37a0*/  BRA `(.L_x_52) ;  /* 0x0000000000887947 */ /* 0x000fec0003800000 */
.L_x_51:
[----:B------:R-:W-:-:S04]  /*37b0*/  IADD3 R11, PT, PT, R9, -0xfd, RZ ;  /* 0xffffff03090b7810 */ /* 0x000fc80007ffe0ff */
[----:B------:R-:W-:-:S13]  /*37c0*/  ISETP.GT.U32.AND P0, PT, R11, 0x1, PT ;  /* 0x000000010b00780c */ /* 0x000fda0003f04070 */
[----:B------:R-:W-:Y:S05]  /*37d0*/  @P0 BRA `(.L_x_53) ;  /* 0x0000000000780947 */ /* 0x000fea0003800000 */
[----:B------:R-:W-:Y:S01]  /*37e0*/  LOP3.LUT R2, R0, 0x7fffff, RZ, 0xc0, !PT ;  /* 0x007fffff00027812 */ /* 0x000fe200078ec0ff */
[----:B------:R-:W-:-:S03]  /*37f0*/  IMAD.MOV.U32 R12, RZ, RZ, 0x3 ;  /* 0x00000003ff0c7424 */ /* 0x000fc600078e00ff */
[----:B------:R-:W-:Y:S02]  /*3800*/  LOP3.LUT R2, R2, 0x3f800000, RZ, 0xfc, !PT ;  /* 0x3f80000002027812 */ /* 0x000fe400078efcff */
[----:B------:R-:W-:Y:S02]  /*3810*/  SHF.L.U32 R12, R12, R11, RZ ;  /* 0x0000000b0c0c7219 */ /* 0x000fe400000006ff */
[----:B------:R-:W0:Y:S02]  /*3820*/  MUFU.RCP R5, R2 ;  /* 0x0000000200057308 */ /* 0x000e240000001000 */
[----:B0-----:R-:W-:-:S04]  /*3830*/  FFMA R7, R2, R5, -1 ;  /* 0xbf80000002077423 */ /* 0x001fc80000000005 */
[----:B------:R-:W-:-:S04]  /*3840*/  FADD.FTZ R10, -R7, -RZ ;  /* 0x800000ff070a7221 */ /* 0x000fc80000010100 */
[CCC-:B------:R-:W-:Y:S01]  /*3850*/  FFMA.RM R7, R5.reuse, R10.reuse, R5.reuse ;  /* 0x0000000a05077223 */ /* 0x1c0fe20000004005 */
[----:B------:R-:W-:-:S04]  /*3860*/  FFMA.RP R10, R5, R10, R5 ;  /* 0x0000000a050a7223 */ /* 0x000fc80000008005 */
[C---:B------:R-:W-:Y:S02]  /*3870*/  LOP3.LUT R5, R7.reuse, 0x7fffff, RZ, 0xc0, !PT ;  /* 0x007fffff07057812 */ /* 0x040fe400078ec0ff */
[----:B------:R-:W-:Y:S02]  /*3880*/  FSETP.NEU.FTZ.AND P0, PT, R7, R10, PT ;  /* 0x0000000a0700720b */ /* 0x000fe40003f1d000 */
[----:B------:R-:W-:Y:S02]  /*3890*/  LOP3.LUT R5, R5, 0x800000, RZ, 0xfc, !PT ;  /* 0x0080000005057812 */ /* 0x000fe400078efcff */
[----:B------:R-:W-:Y:S02]  /*38a0*/  SEL R7, RZ, 0xffffffff, !P0 ;  /* 0xffffffffff077807 */ /* 0x000fe40004000000 */
[----:B------:R-:W-:-:S03]  /*38b0*/  LOP3.LUT R12, R12, R5, RZ, 0xc0, !PT ;  /* 0x000000050c0c7212 */ /* 0x000fc600078ec0ff */
[----:B------:R-:W-:Y:S01]  /*38c0*/  IMAD.MOV R2, RZ, RZ, -R7 ;  /* 0x000000ffff027224 */ /* 0x000fe200078e0a07 */
[----:B------:R-:W-:-:S04]  /*38d0*/  SHF.R.U32.HI R12, RZ, R11, R12 ;  /* 0x0000000bff0c7219 */ /* 0x000fc8000001160c */
[----:B------:R-:W-:Y:S02]  /*38e0*/  LOP3.LUT P1, RZ, R2, R11, R5, 0xf8, !PT ;  /* 0x0000000b02ff7212 */ /* 0x000fe4000782f805 */
[C---:B------:R-:W-:Y:S02]  /*38f0*/  LOP3.LUT P0, RZ, R12.reuse, 0x1, RZ, 0xc0, !PT ;  /* 0x000000010cff7812 */ /* 0x040fe4000780c0ff */
[----:B------:R-:W-:-:S04]  /*3900*/  LOP3.LUT P2, RZ, R12, 0x2, RZ, 0xc0, !PT ;  /* 0x000000020cff7812 */ /* 0x000fc8000784c0ff */
[----:B------:R-:W-:Y:S02]  /*3910*/  PLOP3.LUT P0, PT, P0, P1, P2, 0xe0, 0x0 ;  /* 0x000000000000781c */ /* 0x000fe40000703c20 */
[----:B------:R-:W-:Y:S02]  /*3920*/  LOP3.LUT P1, RZ, R0, 0x7fffff, RZ, 0xc0, !PT ;  /* 0x007fffff00ff7812 */ /* 0x000fe4000782c0ff */
[----:B------:R-:W-:-:S04]  /*3930*/  SEL R2, RZ, 0x1, !P0 ;  /* 0x00000001ff027807 */ /* 0x000fc80004000000 */
[----:B------:R-:W-:-:S04]  /*3940*/  IADD3 R2, PT, PT, -R2, RZ, RZ ;  /* 0x000000ff02027210 */ /* 0x000fc80007ffe1ff */
[----:B------:R-:W-:Y:S01]  /*3950*/  ISETP.GE.AND P0, PT, R2, RZ, PT ;  /* 0x000000ff0200720c */ /* 0x000fe20003f06270 */
[----:B------:R-:W-:-:S05]  /*3960*/  VIADD R2, R9, 0xffffff04 ;  /* 0xffffff0409027836 */ /* 0x000fca0000000000 */
[----:B------:R-:W-:-:S07]  /*3970*/  SHF.R.U32.HI R5, RZ, R2, R5 ;  /* 0x00000002ff057219 */ /* 0x000fce0000011605 */
[----:B------:R-:W-:-:S05]  /*3980*/  @!P0 VIADD R5, R5, 0x1 ;  /* 0x0000000105058836 */ /* 0x000fca0000000000 */
[----:B------:R-:W-:-:S04]  /*3990*/  @!P1 SHF.L.U32 R5, R5, 0x1, RZ ;  /* 0x0000000105059819 */ /* 0x000fc800000006ff */
[----:B------:R-:W-:Y:S01]  /*39a0*/  LOP3.LUT R5, R5, 0x80000000, R0, 0xf8, !PT ;  /* 0x8000000005057812 */ /* 0x000fe200078ef800 */
[----:B------:R-:W-:Y:S06]  /*39b0*/  BRA `(.L_x_52) ;  /* 0x0000000000047947 */ /* 0x000fec0003800000 */
.L_x_53:
[----:B------:R0:W1:Y:S02]  /*39c0*/  MUFU.RCP R5, R0 ;  /* 0x0000000000057308 */ /* 0x0000640000001000 */
.L_x_52:
[----:B------:R-:W-:Y:S05]  /*39d0*/  BSYNC.RECONVERGENT B1 ;  /* 0x0000000000017941 */ /* 0x000fea0003800200 */
.L_x_50:
[----:B01----:R-:W-:Y:S02]  /*39e0*/  IMAD.MOV.U32 R0, RZ, RZ, R5 ;  /* 0x000000ffff007224 */ /* 0x003fe400078e0005 */
[----:B------:R-:W-:-:S04]  /*39f0*/  IMAD.MOV.U32 R5, RZ, RZ, 0x0 ;  /* 0x00000000ff057424 */ /* 0x000fc800078e00ff */
[----:B------:R-:W-:Y:S05]  /*3a00*/  RET.REL.NODEC R4 `(_Z6d_mainP6float3mm) ;  /* 0xffffffc4047c7950 */ /* 0x000fea0003c3ffff */
        .weak           $__internal_2_$__cuda_sm20_sqrt_rn_f32_slowpath
        .type           $__internal_2_$__cuda_sm20_sqrt_rn_f32_slowpath,@function
        .size           $__internal_2_$__cuda_sm20_sqrt_rn_f32_slowpath,($__internal_3_$__cuda_sm3x_div_rn_noftz_f32_slowpath - $__internal_2_$__cuda_sm20_sqrt_rn_f32_slowpath)
$__internal_2_$__cuda_sm20_sqrt_rn_f32_slowpath:
[----:B------:R-:W-:-:S13]  /*3a10*/  LOP3.LUT P0, RZ, R4, 0x7fffffff, RZ, 0xc0, !PT ;  /* 0x7fffffff04ff7812 */ /* 0x000fda000780c0ff */
[----:B------:R-:W-:Y:S01]  /*3a20*/  @!P0 MOV R10, R4 ;  /* 0x00000004000a8202 */ /* 0x000fe20000000f00 */
[----:B------:R-:W-:Y:S06]  /*3a30*/  @!P0 BRA `(.L_x_54) ;  /* 0x0000000000408947 */ /* 0x000fec0003800000 */
[----:B------:R-:W-:-:S13]  /*3a40*/  FSETP.GEU.FTZ.AND P0, PT, R4, RZ, PT ;  /* 0x000000ff0400720b */ /* 0x000fda0003f1e000 */
[----:B------:R-:W-:Y:S01]  /*3a50*/  @!P0 IMAD.MOV.U32 R10, RZ, RZ, 0x7fffffff ;  /* 0x7fffffffff0a8424 */ /* 0x000fe200078e00ff */
[----:B------:R-:W-:Y:S06]  /*3a60*/  @!P0 BRA `(.L_x_54) ;  /* 0x0000000000348947 */ /* 0x000fec0003800000 */
[----:B------:R-:W-:-:S13]  /*3a70*/  FSETP.GTU.FTZ.AND P0, PT, |R4|, +INF , PT ;  /* 0x7f8000000400780b */ /* 0x000fda0003f1c200 */
[----:B------:R-:W-:Y:S01]  /*3a80*/  @P0 FADD.FTZ R10, R4, 1 ;  /* 0x3f800000040a0421 */ /* 0x000fe20000010000 */
[----:B------:R-:W-:Y:S06]  /*3a90*/  @P0 BRA `(.L_x_54) ;  /* 0x0000000000280947 */ /* 0x000fec0003800000 */
[----:B------:R-:W-:-:S13]  /*3aa0*/  FSETP.NEU.FTZ.AND P0, PT, |R4|, +INF , PT ;  /* 0x7f8000000400780b */ /* 0x000fda0003f1d200 */
[----:B------:R-:W-:-:S04]  /*3ab0*/  @P0 FFMA R11, R4, 1.84467440737095516160e+19, RZ ;  /* 0x5f800000040b0823 */ /* 0x000fc800000000ff */
[----:B------:R-:W0:Y:S02]  /*3ac0*/  @P0 MUFU.RSQ R10, R11 ;  /* 0x0000000b000a0308 */ /* 0x000e240000001400 */
[----:B0-----:R-:W-:Y:S01]  /*3ad0*/  @P0 FMUL.FTZ R12, R11, R10 ;  /* 0x0000000a0b0c0220 */ /* 0x001fe20000410000 */
[----:B------:R-:W-:Y:S01]  /*3ae0*/  @P0 FMUL.FTZ R18, R10, 0.5 ;  /* 0x3f0000000a120820 */ /* 0x000fe20000410000 */
[----:B------:R-:W-:Y:S02]  /*3af0*/  @!P0 IMAD.MOV.U32 R10, RZ, RZ, R4 ;  /* 0x000000ffff0a8224 */ /* 0x000fe400078e0004 */
[----:B------:R-:W-:-:S04]  /*3b00*/  @P0 FADD.FTZ R16, -R12, -RZ ;  /* 0x800000ff0c100221 */ /* 0x000fc80000010100 */
[----:B------:R-:W-:-:S04]  /*3b10*/  @P0 FFMA R19, R12, R16, R11 ;  /* 0x000000100c130223 */ /* 0x000fc8000000000b */
[----:B------:R-:W-:-:S04]  /*3b20*/  @P0 FFMA R18, R19, R18, R12 ;  /* 0x0000001213120223 */ /* 0x000fc8000000000c */
[----:B------:R-:W-:-:S07]  /*3b30*/  @P0 FMUL.FTZ R10, R18, 2.3283064365386962891e-10 ;  /* 0x2f800000120a0820 */ /* 0x000fce0000410000 */
.L_x_54:
[----:B------:R-:W-:Y:S01]  /*3b40*/  MOV R4, R10 ;  /* 0x0000000a00047202 */ /* 0x000fe20000000f00 */
[----:B------:R-:W-:Y:S02]  /*3b50*/  IMAD.MOV.U32 R10, RZ, RZ, R20 ;  /* 0x000000ffff0a7224 */ /* 0x000fe400078e0014 */
[----:B------:R-:W-:-:S04]  /*3b60*/  IMAD.MOV.U32 R11, RZ, RZ, 0x0 ;  /* 0x00000000ff0b7424 */ /* 0x000fc800078e00ff */
[----:B------:R-:W-:Y:S05]  /*3b70*/  RET.REL.NODEC R10 `(_Z6d_mainP6float3mm) ;  /* 0xffffffc40a207950 */ /* 0x000fea0003c3ffff */
        .weak           $__internal_3_$__cuda_sm3x_div_rn_noftz_f32_slowpath
        .type           $__internal_3_$__cuda_sm3x_div_rn_noftz_f32_slowpath,@function
        .size           $__internal_3_$__cuda_sm3x_div_rn_noftz_f32_slowpath,(.L_x_70 - $__internal_3_$__cuda_sm3x_div_rn_noftz_f32_slowpath)
$__internal_3_$__cuda_sm3x_div_rn_noftz_f32_slowpath:
[--C-:B------:R-:W-:Y:S01]  /*3b80*/  SHF.R.U32.HI R13, RZ, 0x17, R11.reuse ;  /* 0x00000017ff0d7819 */ /* 0x100fe2000001160b */
[----:B------:R-:W-:Y:S01]  /*3b90*/  BSSY.RECONVERGENT B3, `(.L_x_55) ;  /* 0x0000063000037945 */ /* 0x000fe20003800200 */
[----:B------:R-:W-:Y:S01]  /*3ba0*/  SHF.R.U32.HI R19, RZ, 0x17, R4 ;  /* 0x00000017ff137819 */ /* 0x000fe20000011604 */
[----:B------:R-:W-:Y:S01]  /*3bb0*/  IMAD.MOV.U32 R21, RZ, RZ, R11 ;  /* 0x000000ffff157224 */ /* 0x000fe200078e000b */
[----:B------:R-:W-:Y:S02]  /*3bc0*/  LOP3.LUT R13, R13, 0xff, RZ, 0xc0, !PT ;  /* 0x000000ff0d0d7812 */ /* 0x000fe400078ec0ff */
[----:B------:R-:W-:Y:S02]  /*3bd0*/  LOP3.LUT R19, R19, 0xff, RZ, 0xc0, !PT ;  /* 0x000000ff13137812 */ /* 0x000fe400078ec0ff */
[----:B------:R-:W-:-:S03]  /*3be0*/  IADD3 R23, PT, PT, R13, -0x1, RZ ;  /* 0xffffffff0d177810 */ /* 0x000fc60007ffe0ff */
[----:B------:R-:W-:Y:S01]  /*3bf0*/  VIADD R20, R19, 0xffffffff ;  /* 0xffffffff13147836 */ /* 0x000fe20000000000 */
[----:B------:R-:W-:-:S04]  /*3c00*/  ISETP.GT.U32.AND P0, PT, R23, 0xfd, PT ;  /* 0x000000fd1700780c */ /* 0x000fc80003f04070 */
[----:B------:R-:W-:-:S13]  /*3c10*/  ISETP.GT.U32.OR P0, PT, R20, 0xfd, P0 ;  /* 0x000000fd1400780c */ /* 0x000fda0000704470 */
[----:B------:R-:W-:Y:S01]  /*3c20*/  @!P0 MOV R18, RZ ;  /* 0x000000ff00128202 */ /* 0x000fe20000000f00 */
[----:B------:R-:W-:Y:S06]  /*3c30*/  @!P0 BRA `(.L_x_56) ;  /* 0x00000000005c8947 */ /* 0x000fec0003800000 */
[----:B------:R-:W-:Y:S02]  /*3c40*/  FSETP.GTU.FTZ.AND P0, PT, |R4|, +INF , PT ;  /* 0x7f8000000400780b */ /* 0x000fe40003f1c200 */
[----:B------:R-:W-:-:S04]  /*3c50*/  FSETP.GTU.FTZ.AND P1, PT, |R11|, +INF , PT ;  /* 0x7f8000000b00780b */ /* 0x000fc80003f3c200 */
[----:B------:R-:W-:-:S13]  /*3c60*/  PLOP3.LUT P0, PT, P0, P1, PT, 0xf8, 0x8f ;  /* 0x00000000008f781c */ /* 0x000fda0000703f70 */
[----:B------:R-:W-:Y:S05]  /*3c70*/  @P0 BRA `(.L_x_57) ;  /* 0x00000004004c0947 */ /* 0x000fea0003800000 */
[----:B------:R-:W-:-:S13]  /*3c80*/  LOP3.LUT P0, RZ, R21, 0x7fffffff, R4, 0xc8, !PT ;  /* 0x7fffffff15ff7812 */ /* 0x000fda000780c804 */
[----:B------:R-:W-:Y:S05]  /*3c90*/  @!P0 BRA `(.L_x_58) ;  /* 0x00000004003c8947 */ /* 0x000fea0003800000 */
[C---:B------:R-:W-:Y:S02]  /*3ca0*/  FSETP.NEU.FTZ.AND P3, PT, |R4|.reuse, +INF , PT ;  /* 0x7f8000000400780b */ /* 0x040fe40003f7d200 */
[----:B------:R-:W-:Y:S02]  /*3cb0*/  FSETP.NEU.FTZ.AND P1, PT, |R11|, +INF , PT ;  /* 0x7f8000000b00780b */ /* 0x000fe40003f3d200 */
[----:B------:R-:W-:-:S11]  /*3cc0*/  FSETP.NEU.FTZ.AND P0, PT, |R4|, +INF , PT ;  /* 0x7f8000000400780b */ /* 0x000fd60003f1d200 */
[----:B------:R-:W-:Y:S05]  /*3cd0*/  @!P1 BRA !P3, `(.L_x_58) ;  /* 0x00000004002c9947 */ /* 0x000fea0005800000 */
[----:B------:R-:W-:-:S04]  /*3ce0*/  LOP3.LUT P3, RZ, R4, 0x7fffffff, RZ, 0xc0, !PT ;  /* 0x7fffffff04ff7812 */ /* 0x000fc8000786c0ff */
[----:B------:R-:W-:-:S13]  /*3cf0*/  PLOP3.LUT P1, PT, P1, P3, PT, 0x2f, 0xf2 ;  /* 0x0000000000f2781c */ /* 0x000fda0000f26577 */
[----:B------:R-:W-:Y:S05]  /*3d00*/  @P1 BRA `(.L_x_59) ;  /* 0x0000000400181947 */ /* 0x000fea0003800000 */
[----:B------:R-:W-:-:S04]  /*3d10*/  LOP3.LUT P1, RZ, R21, 0x7fffffff, RZ, 0xc0, !PT ;  /* 0x7fffffff15ff7812 */ /* 0x000fc8000782c0ff */
[----:B------:R-:W-:-:S13]  /*3d20*/  PLOP3.LUT P0, PT, P0, P1, PT, 0x2f, 0xf2 ;  /* 0x0000000000f2781c */ /* 0x000fda0000702577 */
[----:B------:R-:W-:Y:S05]  /*3d30*/  @P0 BRA `(.L_x_60) ;  /* 0x0000000400000947 */ /* 0x000fea0003800000 */
[----:B------:R-:W-:Y:S02]  /*3d40*/  ISETP.GE.AND P0, PT, R20, RZ, PT ;  /* 0x000000ff1400720c */ /* 0x000fe40003f06270 */
[----:B------:R-:W-:-:S11]  /*3d50*/  ISETP.GE.AND P1, PT, R23, RZ, PT ;  /* 0x000000ff1700720c */ /* 0x000fd60003f26270 */
[----:B------:R-:W-:Y:S02]  /*3d60*/  @P0 IMAD.MOV.U32 R18, RZ, RZ, RZ ;  /* 0x000000ffff120224 */ /* 0x000fe400078e00ff */
[----:B------:R-:W-:Y:S01]  /*3d70*/  @!P0 FFMA R4, R4, 1.84467440737095516160e+19, RZ ;  /* 0x5f80000004048823 */ /* 0x000fe200000000ff */
[----:B------:R-:W-:Y:S02]  /*3d80*/  @!P0 IMAD.MOV.U32 R18, RZ, RZ, -0x40 ;  /* 0xffffffc0ff128424 */ /* 0x000fe400078e00ff */
[----:B------:R-:W-:-:S03]  /*3d90*/  @!P1 FFMA R21, R11, 1.84467440737095516160e+19, RZ ;  /* 0x5f8000000b159823 */ /* 0x000fc600000000ff */
[----:B------:R-:W-:-:S07]  /*3da0*/  @!P1 IADD3 R18, PT, PT, R18, 0x40, RZ ;  /* 0x0000004012129810 */ /* 0x000fce0007ffe0ff */
.L_x_56:
[----:B------:R-:W-:Y:S01]  /*3db0*/  LEA R20, R13, 0xc0800000, 0x17 ;  /* 0xc08000000d147811 */ /* 0x000fe200078eb8ff */
[----:B------:R-:W-:Y:S04]  /*3dc0*/  BSSY.RECONVERGENT B4, `(.L_x_61) ;  /* 0x0000036000047945 */ /* 0x000fe80003800200 */
[----:B------:R-:W-:Y:S02]  /*3dd0*/  IMAD.IADD R24, R21, 0x1, -R20 ;  /* 0x0000000115187824 */ /* 0x000fe400078e0a14 */
[----:B------:R-:W-:Y:S02]  /*3de0*/  VIADD R21, R19, 0xffffff81 ;  /* 0xffffff8113157836 */ /* 0x000fe40000000000 */
[----:B------:R-:W0:Y:S01]  /*3df0*/  MUFU.RCP R20, R24 ;  /* 0x0000001800147308 */ /* 0x000e220000001000 */
[----:B------:R-:W-:Y:S01]  /*3e00*/  FADD.FTZ R23, -R24, -RZ ;  /* 0x800000ff18177221 */ /* 0x000fe20000010100 */
[C---:B------:R-:W-:Y:S01]  /*3e10*/  IMAD R4, R21.reuse, -0x800000, R4 ;  /* 0xff80000015047824 */ /* 0x040fe200078e0204 */
[----:B------:R-:W-:-:S04]  /*3e20*/  IADD3 R21, PT, PT, R21, 0x7f, -R13 ;  /* 0x0000007f15157810 */ /* 0x000fc80007ffe80d */
[----:B------:R-:W-:Y:S01]  /*3e30*/  IADD3 R21, PT, PT, R21, R18, RZ ;  /* 0x0000001215157210 */ /* 0x000fe20007ffe0ff */
[----:B0-----:R-:W-:-:S04]  /*3e40*/  FFMA R19, R20, R23, 1 ;  /* 0x3f80000014137423 */ /* 0x001fc80000000017 */
[----:B------:R-:W-:-:S04]  /*3e50*/  FFMA R19, R20, R19, R20 ;  /* 0x0000001314137223 */ /* 0x000fc80000000014 */
[----:B------:R-:W-:-:S04]  /*3e60*/  FFMA R20, R4, R19, RZ ;  /* 0x0000001304147223 */ /* 0x000fc800000000ff */
[----:B------:R-:W-:-:S04]  /*3e70*/  FFMA R25, R23, R20, R4 ;  /* 0x0000001417197223 */ /* 0x000fc80000000004 */
[----:B------:R-:W-:-:S04]  /*3e80*/  FFMA R20, R19, R25, R20 ;  /* 0x0000001913147223 */ /* 0x000fc80000000014 */
[----:B------:R-:W-:-:S04]  /*3e90*/  FFMA R23, R23, R20, R4 ;  /* 0x0000001417177223 */ /* 0x000fc80000000004 */
[----:B------:R-:W-:-:S05]  /*3ea0*/  FFMA R4, R19, R23, R20 ;  /* 0x0000001713047223 */ /* 0x000fca0000000014 */
[----:B------:R-:W-:-:S04]  /*3eb0*/  SHF.R.U32.HI R13, RZ, 0x17, R4 ;  /* 0x00000017ff0d7819 */ /* 0x000fc80000011604 */
[----:B------:R-:W-:-:S05]  /*3ec0*/  LOP3.LUT R13, R13, 0xff, RZ, 0xc0, !PT ;  /* 0x000000ff0d0d7812 */ /* 0x000fca00078ec0ff */
[----:B------:R-:W-:-:S04]  /*3ed0*/  IMAD.IADD R13, R13, 0x1, R21 ;  /* 0x000000010d0d7824 */ /* 0x000fc800078e0215 */
[----:B------:R-:W-:-:S05]  /*3ee0*/  VIADD R18, R13, 0xffffffff ;  /* 0xffffffff0d127836 */ /* 0x000fca0000000000 */
[----:B------:R-:W-:-:S13]  /*3ef0*/  ISETP.GE.U32.AND P0, PT, R18, 0xfe, PT ;  /* 0x000000fe1200780c */ /* 0x000fda0003f06070 */
[----:B------:R-:W-:Y:S05]  /*3f00*/  @!P0 BRA `(.L_x_62) ;  /* 0x0000000000808947 */ /* 0x000fea0003800000 */
[----:B------:R-:W-:-:S13]  /*3f10*/  ISETP.GT.AND P0, PT, R13, 0xfe, PT ;  /* 0x000000fe0d00780c */ /* 0x000fda0003f04270 */
[----:B------:R-:W-:Y:S05]  /*3f20*/  @P0 BRA `(.L_x_63) ;  /* 0x00000000006c0947 */ /* 0x000fea0003800000 */
[----:B------:R-:W-:-:S13]  /*3f30*/  ISETP.GE.AND P0, PT, R13, 0x1, PT ;  /* 0x000000010d00780c */ /* 0x000fda0003f06270 */
[----:B------:R-:W-:Y:S05]  /*3f40*/  @P0 BRA `(.L_x_64) ;  /* 0x0000000000740947 */ /* 0x000fea0003800000 */
[----:B------:R-:W-:Y:S02]  /*3f50*/  ISETP.GE.AND P0, PT, R13, -0x18, PT ;  /* 0xffffffe80d00780c */ /* 0x000fe40003f06270 */
[----:B------:R-:W-:-:S11]  /*3f60*/  LOP3.LUT R4, R4, 0x80000000, RZ, 0xc0, !PT ;  /* 0x8000000004047812 */ /* 0x000fd600078ec0ff */
[----:B------:R-:W-:Y:S05]  /*3f70*/  @!P0 BRA `(.L_x_64) ;  /* 0x0000000000688947 */ /* 0x000fea0003800000 */
[-CC-:B------:R-:W-:Y:S01]  /*3f80*/  FFMA.RZ R18, R19, R23.reuse, R20.reuse ;  /* 0x0000001713127223 */ /* 0x180fe2000000c014 */
[C---:B------:R-:W-:Y:S02]  /*3f90*/  ISETP.NE.AND P3, PT, R13.reuse, RZ, PT ;  /* 0x000000ff0d00720c */ /* 0x040fe40003f65270 */
[----:B------:R-:W-:Y:S02]  /*3fa0*/  ISETP.NE.AND P1, PT, R13, RZ, PT ;  /* 0x000000ff0d00720c */ /* 0x000fe40003f25270 */
[----:B------:R-:W-:Y:S01]  /*3fb0*/  LOP3.LUT R21, R18, 0x7fffff, RZ, 0xc0, !PT ;  /* 0x007fffff12157812 */ /* 0x000fe200078ec0ff */
[CCC-:B------:R-:W-:Y:S01]  /*3fc0*/  FFMA.RP R18, R19.reuse, R23.reuse, R20.reuse ;  /* 0x0000001713127223 */ /* 0x1c0fe20000008014 */
[----:B------:R-:W-:Y:S01]  /*3fd0*/  FFMA.RM R19, R19, R23, R20 ;  /* 0x0000001713137223 */ /* 0x000fe20000004014 */
[----:B------:R-:W-:Y:S01]  /*3fe0*/  IADD3 R20, PT, PT, R13, 0x20, RZ ;  /* 0x000000200d147810 */ /* 0x000fe20007ffe0ff */
[----:B------:R-:W-:Y:S01]  /*3ff0*/  IMAD.MOV R13, RZ, RZ, -R13 ;  /* 0x000000ffff0d7224 */ /* 0x000fe200078e0a0d */
[----:B------:R-:W-:-:S02]  /*4000*/  LOP3.LUT R21, R21, 0x800000, RZ, 0xfc, !PT ;  /* 0x0080000015157812 */ /* 0x000fc400078efcff */
[----:B------:R-:W-:Y:S02]  /*4010*/  FSETP.NEU.FTZ.AND P0, PT, R18, R19, PT ;  /* 0x000000131200720b */ /* 0x000fe40003f1d000 */
[----:B------:R-:W-:Y:S02]  /*4020*/  SHF.L.U32 R20, R21, R20, RZ ;  /* 0x0000001415147219 */ /* 0x000fe400000006ff */
[----:B------:R-:W-:Y:S02]  /*4030*/  SEL R18, R13, RZ, P3 ;  /* 0x000000ff0d127207 */ /* 0x000fe40001800000 */
[----:B------:R-:W-:Y:S02]  /*4040*/  ISETP.NE.AND P1, PT, R20, RZ, P1 ;  /* 0x000000ff1400720c */ /* 0x000fe40000f25270 */
[----:B------:R-:W-:Y:S02]  /*4050*/  SHF.R.U32.HI R18, RZ, R18, R21 ;  /* 0x00000012ff127219 */ /* 0x000fe40000011615 */
[----:B------:R-:W-:-:S02]  /*4060*/  PLOP3.LUT P0, PT, P0, P1, PT, 0xf8, 0x8f ;  /* 0x00000000008f781c */ /* 0x000fc40000703f70 */
[----:B------:R-:W-:Y:S02]  /*4070*/  SHF.R.U32.HI R20, RZ, 0x1, R18 ;  /* 0x00000001ff147819 */ /* 0x000fe40000011612 */
[----:B------:R-:W-:-:S04]  /*4080*/  SEL R13, RZ, 0x1, !P0 ;  /* 0x00000001ff0d7807 */ /* 0x000fc80004000000 */
[----:B------:R-:W-:-:S04]  /*4090*/  LOP3.LUT R13, R13, 0x1, R20, 0xf8, !PT ;  /* 0x000000010d0d7812 */ /* 0x000fc800078ef814 */
[----:B------:R-:W-:-:S05]  /*40a0*/  LOP3.LUT R13, R13, R18, RZ, 0xc0, !PT ;  /* 0x000000120d0d7212 */ /* 0x000fca00078ec0ff */
[----:B------:R-:W-:-:S05]  /*40b0*/  IMAD.IADD R13, R20, 0x1, R13 ;  /* 0x00000001140d7824 */ /* 0x000fca00078e020d */
[----:B------:R-:W-:Y:S01]  /*40c0*/  LOP3.LUT R4, R13, R4, RZ, 0xfc, !PT ;  /* 0x000000040d047212 */ /* 0x000fe200078efcff */
[----:B------:R-:W-:Y:S06]  /*40d0*/  BRA `(.L_x_64) ;  /* 0x0000000000107947 */ /* 0x000fec0003800000 */
.L_x_63:
[----:B------:R-:W-:-:S04]  /*40e0*/  LOP3.LUT R4, R4, 0x80000000, RZ, 0xc0, !PT ;  /* 0x8000000004047812 */ /* 0x000fc800078ec0ff */
[----:B------:R-:W-:Y:S01]  /*40f0*/  LOP3.LUT R4, R4, 0x7f800000, RZ, 0xfc, !PT ;  /* 0x7f80000004047812 */ /* 0x000fe200078efcff */
[----:B------:R-:W-:Y:S06]  /*4100*/  BRA `(.L_x_64) ;  /* 0x0000000000047947 */ /* 0x000fec0003800000 */
.L_x_62:
[----:B------:R-:W-:-:S07]  /*4110*/  LEA R4, R21, R4, 0x17 ;  /* 0x0000000415047211 */ /* 0x000fce00078eb8ff */
.L_x_64:
[----:B------:R-:W-:Y:S05]  /*4120*/  BSYNC.RECONVERGENT B4 ;  /* 0x0000000000047941 */ /* 0x000fea0003800200 */
.L_x_61:
[----:B------:R-:W-:Y:S05]  /*4130*/  BRA `(.L_x_65) ;  /* 0x0000000000207947 */ /* 0x000fea0003800000 */
.L_x_60:
[----:B------:R-:W-:-:S04]  /*4140*/  LOP3.LUT R4, R21, 0x80000000, R4, 0x48, !PT ;  /* 0x8000000015047812 */ /* 0x000fc800078e4804 */
[----:B------:R-:W-:Y:S01]  /*4150*/  LOP3.LUT R4, R4, 0x7f800000, RZ, 0xfc, !PT ;  /* 0x7f80000004047812 */ /* 0x000fe200078efcff */
[----:B------:R-:W-:Y:S06]  /*4160*/  BRA `(.L_x_65) ;  /* 0x0000000000147947 */ /* 0x000fec0003800000 */
.L_x_59:
[----:B------:R-:W-:Y:S01]  /*4170*/  LOP3.LUT R4, R21, 0x80000000, R4, 0x48, !PT ;  /* 0x8000000015047812 */ /* 0x000fe200078e4804 */
[----:B------:R-:W-:Y:S06]  /*4180*/  BRA `(.L_x_65) ;  /* 0x00000000000c7947 */ /* 0x000fec0003800000 */
.L_x_58:
[----:B------:R-:W0:Y:S01]  /*4190*/  MUFU.RSQ R4, -QNAN ;  /* 0xffc0000000047908 */ /* 0x000e220000001400 */
[----:B------:R-:W-:Y:S05]  /*41a0*/  BRA `(.L_x_65) ;  /* 0x0000000000047947 */ /* 0x000fea0003800000 */
.L_x_57:
[----:B------:R-:W-:-:S07]  /*41b0*/  FADD.FTZ R4, R4, R11 ;  /* 0x0000000b04047221 */ /* 0x000fce0000010000 */
.L_x_65:
[----:B------:R-:W-:Y:S05]  /*41c0*/  BSYNC.RECONVERGENT B3 ;  /* 0x0000000000037941 */ /* 0x000fea0003800200 */
.L_x_55:
[----:B------:R-:W-:-:S04]  /*41d0*/  IMAD.MOV.U32 R13, RZ, RZ, 0x0 ;  /* 0x00000000ff0d7424 */ /* 0x000fc800078e00ff */
[----:B0-----:R-:W-:Y:S05]  /*41e0*/  RET.REL.NODEC R12 `(_Z6d_mainP6float3mm) ;  /* 0xffffffbc0c847950 */ /* 0x001fea0003c3ffff */
.L_x_66:
[----:B------:R-:W-:-:S00]  /*41f0*/  BRA `(.L_x_66) ;  /* 0xfffffffc00fc7947 */ /* 0x000fc0000383ffff */
[----:B------:R-:W-:-:S00]  /*4200*/  NOP ;  /* 0x0000000000007918 */ /* 0x000fc00000000000 */
[----:B------:R-:W-:-:S00]  /*4210*/  NOP ;  /* 0x0000000000007918 */ /* 0x000fc00000000000 */
[----:B------:R-:W-:-:S00]  /*4220*/  NOP ;  /* 0x0000000000007918 */ /* 0x000fc00000000000 */
[----:B------:R-:W-:-:S00]  /*4230*/  NOP ;  /* 0x0000000000007918 */ /* 0x000fc00000000000 */
[----:B------:R-:W-:-:S00]  /*4240*/  NOP ;  /* 0x0000000000007918 */ /* 0x000fc00000000000 */
[----:B------:R-:W-:-:S00]  /*4250*/  NOP ;  /* 0x0000000000007918 */ /* 0x000fc00000000000 */
[----:B------:R-:W-:-:S00]  /*4260*/  NOP ;  /* 0x0000000000007918 */ /* 0x000fc00000000000 */
[----:B------:R-:W-:-:S00]  /*4270*/  NOP ;  /* 0x0000000000007918 */ /* 0x000fc00000000000 */
.L_x_70:


//--------------------- .nv.global.init           --------------------------
	.section	.nv.global.init,"aw",@progbits
	.align	4
.nv.global.init:
	.type		__cudart_i2opi_f,@object
	.size		__cudart_i2opi_f,(.L_0 - __cudart_i2opi_f)
__cudart_i2opi_f:
        /*0000*/ 	.byte	0x41, 0x90, 0x43, 0x3c, 0x99, 0x95, 0x62, 0xdb, 0xc0, 0xdd, 0x34, 0xf5, 0xd1, 0x57, 0x27, 0xfc
        /*0010*/ 	.byte	0x29, 0x15, 0x44, 0x4e, 0x6e, 0x83, 0xf9, 0xa2
.L_0:


//--------------------- .nv.shared.reserved.0     --------------------------
	.section	.nv.shared.reserved.0,"aw",@nobits
	.weak		__nv_reservedSMEM_offset_0_alias
	.size		__nv_reservedSMEM_offset_0_alias, 0, 64
	.other		__nv_reservedSMEM_offset_0_alias,@"STO_CUDA_RESERVED_SHARED STV_DEFAULT"
__nv_reservedSMEM_offset_0_alias:
	.zero		0
	.zero		64


//--------------------- .nv.constant0._Z6d_mainP6float3mm --------------------------
	.section	.nv.constant0._Z6d_mainP6float3mm,"a",@progbits
	.sectionflags	@""
	.align	4
.nv.constant0._Z6d_mainP6float3mm:
	.zero		920


//--------------------- SYMBOLS --------------------------

	.type		.nv.reservedSmem.offset0,@object
	.size		.nv.reservedSmem.offset0,0x4
